def gluon_tcgen05(
    a_ptr,
    b_ptr,
    c_ptr,
    M,
    N,
    K,
    stride_am,
    stride_bk,
    stride_cm,
    BLOCK_M: gl.constexpr,
    BLOCK_N: gl.constexpr,
    BLOCK_K: gl.constexpr,
    DTYPE: gl.constexpr,
    A_LAYOUT: gl.constexpr,
    B_LAYOUT: gl.constexpr,
    C_LAYOUT: gl.constexpr,
    B_SHAPE: gl.constexpr,
    TMEM_LAYOUT: gl.constexpr,
    TMEM_REG: gl.constexpr,
    TRANS_B: gl.constexpr,
    NUM_BUFFERS: gl.constexpr,
):
    a_desc = tma.make_tensor_descriptor(
        a_ptr, [M, K], [stride_am, 1], [BLOCK_M, BLOCK_K], A_LAYOUT
    )
    b_desc = tma.make_tensor_descriptor(
        b_ptr,
        [N, K] if TRANS_B else [K, N],
        [stride_bk, 1],
        B_SHAPE,
        B_LAYOUT,
    )
    c_desc = tma.make_tensor_descriptor(
        c_ptr, [M, N], [stride_cm, 1], [BLOCK_M, BLOCK_N], C_LAYOUT
    )

    a_bufs = gl.allocate_shared_memory(
        DTYPE, [NUM_BUFFERS, BLOCK_M, BLOCK_K], A_LAYOUT
    )
    b_bufs = gl.allocate_shared_memory(DTYPE, [NUM_BUFFERS] + B_SHAPE, B_LAYOUT)

    pid_m = gl.program_id(0)
    pid_n = gl.program_id(1)
    off_m = pid_m * BLOCK_M
    off_n = pid_n * BLOCK_N

    tma_bars = gl.allocate_shared_memory(
        gl.int64, [NUM_BUFFERS, 1], mbarrier.MBarrierLayout()
    )
    mma_bars = gl.allocate_shared_memory(
        gl.int64, [NUM_BUFFERS, 1], mbarrier.MBarrierLayout()
    )
    for i in gl.static_range(NUM_BUFFERS):
        mbarrier.init(tma_bars.index(i), count=1)
        mbarrier.init(mma_bars.index(i), count=1)

    acc_tmem = allocate_tensor_memory(gl.float32, [BLOCK_M, BLOCK_N], TMEM_LAYOUT)
    idx = 0
    phase = 0
    use_acc = False
    for k in range(0, K, BLOCK_K):
        a = a_bufs.index(idx)
        b = b_bufs.index(idx)
        tma_bar = tma_bars.index(idx)
        mma_bar = mma_bars.index(idx)
        mbarrier.expect(
            tma_bar, a_desc.block_type.nbytes + b_desc.block_type.nbytes
        )
        tma.async_copy_global_to_shared(a_desc, [off_m, k], tma_bar, a)
        tma.async_copy_global_to_shared(
            b_desc, [off_n, k] if TRANS_B else [k, off_n], tma_bar, b
        )
        mbarrier.wait(tma_bar, phase=phase)

        if TRANS_B:
            b = b.permute((1, 0))
        tcgen05_mma(a, b, acc_tmem, use_acc=use_acc)
        tcgen05_commit(mma_bar)
        mbarrier.wait(mma_bar, phase=phase)
        use_acc = True

        idx += 1
        if idx == NUM_BUFFERS:
            idx = 0
            phase ^= 1

    for i in gl.static_range(NUM_BUFFERS):
        mbarrier.invalidate(tma_bars.index(i))
        mbarrier.invalidate(mma_bars.index(i))

    acc = acc_tmem.load(TMEM_REG)
    c_smem = gl.allocate_shared_memory(DTYPE, [BLOCK_M, BLOCK_N], C_LAYOUT)
    c_smem.store(acc.to(DTYPE))
    fence_async_shared()
    tma.async_copy_shared_to_global(c_desc, [off_m, off_n], c_smem)
    tma.store_wait(pendings=0)

# config = {"BLOCK_K": 128, "BLOCK_M": 64, "BLOCK_N": 64, "arch": "sm_100", "dtype": "bf16", "num_buffers": 3, "num_warps": 8, "trans_b": 1}
# arch = sm_100


// ===== COMPILED SASS (sm_100a) =====

	.target	sm_100a

	.elftype	@"ET_EXEC"


//--------------------- .note.nv.tkinfo           --------------------------
	.section	.note.nv.tkinfo,"",@"SHT_NOTE"
	.sectionflags	@"SHF_NOTE_NV_TKINFO"
	.tkinfo
        /*0018*/ 	.word	0x00000081
        /*0030*/ 	.string	""
        /*0030*/ 	.string	"ptxas-blackwell"
        /*0030*/ 	.string	"Cuda compilation tools, release 12.9, V12.9.86"
        /*0030*/ 	.string	"Build cuda_12.9.r12.9/compiler.36037853_0"
        /*0030*/ 	.string	"-v  -suppress-debug-info  -lineinfo  -arch sm_100a "



//--------------------- .note.nv.cuver            --------------------------
	.section	.note.nv.cuver,"",@"SHT_NOTE"
	.sectionflags	@"SHF_NOTE_NV_CUVER"
        /*0018*/ 	.short	0x0001
        /*001a*/ 	.short	0x0064
        /*001c*/ 	.short	0x0001
        /*001e*/ 	.short	0x0000
        /*0020*/ 	.short	0x0001
        /*0022*/ 	.short	0x0000


//--------------------- .nv.info                  --------------------------
	.section	.nv.info,"",@"SHT_CUDA_INFO"
	.align	4


	//----- nvinfo : EIATTR_REGCOUNT
	.align		4
        /*0000*/ 	.byte	0x04, 0x2f
        /*0002*/ 	.short	(.L_4 - .L_3)
	.align		4
.L_3:
        /*0004*/ 	.word	index@(gluon_tcgen05)
        /*0008*/ 	.word	0x00000019


	//----- nvinfo : EIATTR_FRAME_SIZE
	.align		4
.L_4:
        /*000c*/ 	.byte	0x04, 0x11
        /*000e*/ 	.short	(.L_6 - .L_5)
	.align		4
.L_5:
        /*0010*/ 	.word	index@($__internal_2_$__cuda_sm10x_tcgen05_guardrail_trap_unallocated_columns_being_dealloced)
        /*0014*/ 	.word	0x00000000


	//----- nvinfo : EIATTR_FRAME_SIZE
	.align		4
.L_6:
        /*0018*/ 	.byte	0x04, 0x11
        /*001a*/ 	.short	(.L_8 - .L_7)
	.align		4
.L_7:
        /*001c*/ 	.word	index@($__internal_1_$__cuda_sm10x_tcgen05_guardrail_trap_phase_invalid_during_alloc)
        /*0020*/ 	.word	0x00000000


	//----- nvinfo : EIATTR_FRAME_SIZE
	.align		4
.L_8:
        /*0024*/ 	.byte	0x04, 0x11
        /*0026*/ 	.short	(.L_10 - .L_9)
	.align		4
.L_9:
        /*0028*/ 	.word	index@($__internal_0_$__cuda_sm10x_tcgen05_guardrail_trap_col_being_dealloced_not_returned_by_alloc)
        /*002c*/ 	.word	0x00000000


	//----- nvinfo : EIATTR_FRAME_SIZE
	.align		4
.L_10:
        /*0030*/ 	.byte	0x04, 0x11
        /*0032*/ 	.short	(.L_12 - .L_11)
	.align		4
.L_11:
        /*0034*/ 	.word	index@(gluon_tcgen05)
        /*0038*/ 	.word	0x00000000


	//----- nvinfo : EIATTR_MIN_STACK_SIZE
	.align		4
.L_12:
        /*003c*/ 	.byte	0x04, 0x12
        /*003e*/ 	.short	(.L_14 - .L_13)
	.align		4
.L_13:
        /*0040*/ 	.word	index@(gluon_tcgen05)
        /*0044*/ 	.word	0x00000000
.L_14:


//--------------------- .nv.info.gluon_tcgen05    --------------------------
	.section	.nv.info.gluon_tcgen05,"",@"SHT_CUDA_INFO"
	.sectionflags	@""
	.align	4


	//----- nvinfo : EIATTR_CUDA_API_VERSION
	.align		4
        /*0000*/ 	.byte	0x04, 0x37
        /*0002*/ 	.short	(.L_16 - .L_15)
.L_15:
        /*0004*/ 	.word	0x00000081


	//----- nvinfo : EIATTR_KPARAM_INFO
	.align		4
.L_16:
        /*0008*/ 	.byte	0x04, 0x17
        /*000a*/ 	.short	(.L_18 - .L_17)
.L_17:
        /*000c*/ 	.word	0x00000000
        /*0010*/ 	.short	0x000a
        /*0012*/ 	.short	0x0048
        /*0014*/ 	.byte	0x00, 0xf4, 0x21, 0x00


	//----- nvinfo : EIATTR_KPARAM_INFO
	.align		4
.L_18:
        /*0018*/ 	.byte	0x04, 0x17
        /*001a*/ 	.short	(.L_20 - .L_19)
.L_19:
        /*001c*/ 	.word	0x00000000
        /*0020*/ 	.short	0x0009
        /*0022*/ 	.short	0x0040
        /*0024*/ 	.byte	0x00, 0xf4, 0x21, 0x00


	//----- nvinfo : EIATTR_KPARAM_INFO
	.align		4
.L_20:
        /*0028*/ 	.byte	0x04, 0x17
        /*002a*/ 	.short	(.L_22 - .L_21)
.L_21:
        /*002c*/ 	.word	0x00000000
        /*0030*/ 	.short	0x0008
        /*0032*/ 	.short	0x0038
        /*0034*/ 	.byte	0x00, 0xf0, 0x21, 0x00


	//----- nvinfo : EIATTR_KPARAM_INFO
	.align		4
.L_22:
        /*0038*/ 	.byte	0x04, 0x17
        /*003a*/ 	.short	(.L_24 - .L_23)
.L_23:
        /*003c*/ 	.word	0x00000000
        /*0040*/ 	.short	0x0007
        /*0042*/ 	.short	0x0030
        /*0044*/ 	.byte	0x00, 0xf0, 0x21, 0x00


	//----- nvinfo : EIATTR_KPARAM_INFO
	.align		4
.L_24:
        /*0048*/ 	.byte	0x04, 0x17
        /*004a*/ 	.short	(.L_26 - .L_25)
.L_25:
        /*004c*/ 	.word	0x00000000
        /*0050*/ 	.short	0x0006
        /*0052*/ 	.short	0x0028
        /*0054*/ 	.byte	0x00, 0xf0, 0x21, 0x00


	//----- nvinfo : EIATTR_KPARAM_INFO
	.align		4
.L_26:
        /*0058*/ 	.byte	0x04, 0x17
        /*005a*/ 	.short	(.L_28 - .L_27)
.L_27:
        /*005c*/ 	.word	0x00000000
        /*0060*/ 	.short	0x0005
        /*0062*/ 	.short	0x0020
        /*0064*/ 	.byte	0x00, 0xf0, 0x11, 0x00


	//----- nvinfo : EIATTR_KPARAM_INFO
	.align		4
.L_28:
        /*0068*/ 	.byte	0x04, 0x17
        /*006a*/ 	.short	(.L_30 - .L_29)
.L_29:
        /*006c*/ 	.word	0x00000000
        /*0070*/ 	.short	0x0004
        /*0072*/ 	.short	0x001c
        /*0074*/ 	.byte	0x00, 0xf0, 0x11, 0x00


	//----- nvinfo : EIATTR_KPARAM_INFO
	.align		4
.L_30:
        /*0078*/ 	.byte	0x04, 0x17
        /*007a*/ 	.short	(.L_32 - .L_31)
.L_31:
        /*007c*/ 	.word	0x00000000
        /*0080*/ 	.short	0x0003
        /*0082*/ 	.short	0x0018
        /*0084*/ 	.byte	0x00, 0xf0, 0x11, 0x00


	//----- nvinfo : EIATTR_KPARAM_INFO
	.align		4
.L_32:
        /*0088*/ 	.byte	0x04, 0x17
        /*008a*/ 	.short	(.L_34 - .L_33)
.L_33:
        /*008c*/ 	.word	0x00000000
        /*0090*/ 	.short	0x0002
        /*0092*/ 	.short	0x0010
        /*0094*/ 	.byte	0x00, 0xf4, 0x21, 0x00


	//----- nvinfo : EIATTR_KPARAM_INFO
	.align		4
.L_34:
        /*0098*/ 	.byte	0x04, 0x17
        /*009a*/ 	.short	(.L_36 - .L_35)
.L_35:
        /*009c*/ 	.word	0x00000000
        /*00a0*/ 	.short	0x0001
        /*00a2*/ 	.short	0x0008
        /*00a4*/ 	.byte	0x00, 0xf4, 0x21, 0x00


	//----- nvinfo : EIATTR_KPARAM_INFO
	.align		4
.L_36:
        /*00a8*/ 	.byte	0x04, 0x17
        /*00aa*/ 	.short	(.L_38 - .L_37)
.L_37:
        /*00ac*/ 	.word	0x00000000
        /*00b0*/ 	.short	0x0000
        /*00b2*/ 	.short	0x0000
        /*00b4*/ 	.byte	0x00, 0xf4, 0x21, 0x00


	//----- nvinfo : EIATTR_AT_ENTRY_FRAGMENTS
	.align		4
.L_38:
        /*00b8*/ 	.byte	0x04, 0x4f
        /*00ba*/ 	.short	(.L_40 - .L_39)


	//   ....[0]....
.L_39:
        /*00bc*/ 	.word	0x00000004


	//----- nvinfo : EIATTR_RESERVED_SMEM_USED
	.align		4
.L_40:
        /*00c0*/ 	.byte	0x01, 0x41
	.zero		2


	//----- nvinfo : EIATTR_SPARSE_MMA_MASK
	.align		4
        /*00c4*/ 	.byte	0x03, 0x50
        /*00c6*/ 	.short	0x0000


	//----- nvinfo : EIATTR_TCGEN05_1CTA_USED
	.align		4
        /*00c8*/ 	.byte	0x01, 0x51
	.zero		2


	//----- nvinfo : EIATTR_MAXREG_COUNT
	.align		4
        /*00cc*/ 	.byte	0x03, 0x1b
        /*00ce*/ 	.short	0x00ff


	//----- nvinfo : EIATTR_NUM_BARRIERS
	.align		4
        /*00d0*/ 	.byte	0x02, 0x4c
        /*00d2*/ 	.byte	0x01
	.zero		1


	//----- nvinfo : EIATTR_INT_WARP_WIDE_INSTR_OFFSETS
	.align		4
        /*00d4*/ 	.byte	0x04, 0x31
        /*00d6*/ 	.short	(.L_42 - .L_41)


	//   ....[0]....
.L_41:
        /*00d8*/ 	.word	0x00001750


	//   ....[1]....
        /*00dc*/ 	.word	0x00001770


	//   ....[2]....
        /*00e0*/ 	.word	0x000017f0


	//   ....[3]....
        /*00e4*/ 	.word	0x00001ae0


	//   ....[4]....
        /*00e8*/ 	.word	0x00001b30


	//   ....[5]....
        /*00ec*/ 	.word	0x00001b40


	//   ....[6]....
        /*00f0*/ 	.word	0x00001b70


	//   ....[7]....
        /*00f4*/ 	.word	0x00001f70


	//   ....[8]....
        /*00f8*/ 	.word	0x00001f80


	//   ....[9]....
        /*00fc*/ 	.word	0x000020f0


	//   ....[10]....
        /*0100*/ 	.word	0x00002150


	//   ....[11]....
        /*0104*/ 	.word	0x00002160


	//   ....[12]....
        /*0108*/ 	.word	0x000021a0


	//   ....[13]....
        /*010c*/ 	.word	0x00002660


	//   ....[14]....
        /*0110*/ 	.word	0x00002670


	//   ....[15]....
        /*0114*/ 	.word	0x000029f0


	//   ....[16]....
        /*0118*/ 	.word	0x00002a00


	//   ....[17]....
        /*011c*/ 	.word	0x00002cc0


	//   ....[18]....
        /*0120*/ 	.word	0x00002d10


	//----- nvinfo : EIATTR_COOP_GROUP_MASK_REGIDS
	.align		4
.L_42:
        /*0124*/ 	.byte	0x04, 0x29
        /*0126*/ 	.short	(.L_44 - .L_43)


	//   ....[0]....
.L_43:
        /*0128*/ 	.word	0xffffffff


	//   ....[1]....
        /*012c*/ 	.word	0xffffffff


	//   ....[2]....
        /*0130*/ 	.word	0xffffffff


	//   ....[3]....
        /*0134*/ 	.word	0xffffffff


	//   ....[4]....
        /*0138*/ 	.word	0xffffffff


	//   ....[5]....
        /*013c*/ 	.word	0xffffffff


	//   ....[6]....
        /*0140*/ 	.word	0xffffffff


	//   ....[7]....
        /*0144*/ 	.word	0xffffffff


	//   ....[8]....
        /*0148*/ 	.word	0xffffffff


	//   ....[9]....
        /*014c*/ 	.word	0xffffffff


	//----- nvinfo : EIATTR_COOP_GROUP_INSTR_OFFSETS
	.align		4
.L_44:
        /*0150*/ 	.byte	0x04, 0x28
        /*0152*/ 	.short	(.L_46 - .L_45)


	//   ....[0]....
.L_45:
        /*0154*/ 	.word	0x00000050


	//   ....[1]....
        /*0158*/ 	.word	0x00000310


	//   ....[2]....
        /*015c*/ 	.word	0x00000500


	//   ....[3]....
        /*0160*/ 	.word	0x000009a0


	//   ....[4]....
        /*0164*/ 	.word	0x00000ae0


	//   ....[5]....
        /*0168*/ 	.word	0x00000fe0


	//   ....[6]....
        /*016c*/ 	.word	0x00001120


	//   ....[7]....
        /*0170*/ 	.word	0x00001610


	//   ....[8]....
        /*0174*/ 	.word	0x00002b50


	//   ....[9]....
        /*0178*/ 	.word	0x00002dc0


	//----- nvinfo : EIATTR_VRC_CTA_INIT_COUNT
	.align		4
.L_46:
        /*017c*/ 	.byte	0x02, 0x4a
        /*017e*/ 	.byte	0x80
	.zero		1


	//----- nvinfo : EIATTR_MBARRIER_INSTR_OFFSETS
	.align		4
        /*0180*/ 	.byte	0x04, 0x39
        /*0182*/ 	.short	(.L_48 - .L_47)


	//   ....[0]....
.L_47:
        /*0184*/ 	.word	0x00001810
        /*0188*/ 	.word	0x000000ff
        /*018c*/ 	.word	0x00018000
        /*0190*/ 	.short	0x0100
        /*0192*/ 	.byte	0x08
	.zero		1


	//   ....[1]....
        /*0194*/ 	.word	0x00001820
        /*0198*/ 	.word	0x000000ff
        /*019c*/ 	.word	0x00018020
        /*01a0*/ 	.short	0x0100
        /*01a2*/ 	.byte	0x08
	.zero		1


	//   ....[2]....
        /*01a4*/ 	.word	0x000018d0
        /*01a8*/ 	.word	0x000000ff
        /*01ac*/ 	.word	0x00018008
        /*01b0*/ 	.short	0x0100
        /*01b2*/ 	.byte	0x08
	.zero		1


	//   ....[3]....
        /*01b4*/ 	.word	0x000018e0
        /*01b8*/ 	.word	0x000000ff
        /*01bc*/ 	.word	0x00018028
        /*01c0*/ 	.short	0x0100
        /*01c2*/ 	.byte	0x08
	.zero		1


	//   ....[4]....
        /*01c4*/ 	.word	0x000019f0
        /*01c8*/ 	.word	0x000000ff
        /*01cc*/ 	.word	0x00018010
        /*01d0*/ 	.short	0x0100
        /*01d2*/ 	.byte	0x08
	.zero		1


	//   ....[5]....
        /*01d4*/ 	.word	0x00001a00
        /*01d8*/ 	.word	0x000000ff
        /*01dc*/ 	.word	0x00018030
        /*01e0*/ 	.short	0x0100
        /*01e2*/ 	.byte	0x08
	.zero		1


	//   ....[6]....
        /*01e4*/ 	.word	0x00001be0
        /*01e8*/ 	.word	0x000000ff
        /*01ec*/ 	.word	0x00018000
        /*01f0*/ 	.short	0x010a
        /*01f2*/ 	.byte	0x08
	.zero		1


	//   ....[7]....
        /*01f4*/ 	.word	0x00001fd0
        /*01f8*/ 	.word	0x000000ff
        /*01fc*/ 	.word	0x00018020
        /*0200*/ 	.short	0x010a
        /*0202*/ 	.byte	0x08
	.zero		1


	//   ....[8]....
        /*0204*/ 	.word	0x00002210
        /*0208*/ 	.word	0x000000ff
        /*020c*/ 	.word	0x00018000
        /*0210*/ 	.short	0x010a
        /*0212*/ 	.byte	0x2e
	.zero		1


	//   ....[9]....
        /*0214*/ 	.word	0x000026b0
        /*0218*/ 	.word	0x000000ff
        /*021c*/ 	.word	0x00018020
        /*0220*/ 	.short	0x010a
        /*0222*/ 	.byte	0x2e
	.zero		1


	//   ....[10]....
        /*0224*/ 	.word	0x00002780
        /*0228*/ 	.word	0x000000ff
        /*022c*/ 	.word	0x00018000
        /*0230*/ 	.short	0x0108
        /*0232*/ 	.byte	0x08
	.zero		1


	//   ....[11]....
        /*0234*/ 	.word	0x00002790
        /*0238*/ 	.word	0x000000ff
        /*023c*/ 	.word	0x00018020
        /*0240*/ 	.short	0x0108
        /*0242*/ 	.byte	0x08
	.zero		1


	//   ....[12]....
        /*0244*/ 	.word	0x000027e0
        /*0248*/ 	.word	0x000000ff
        /*024c*/ 	.word	0x00018008
        /*0250*/ 	.short	0x0108
        /*0252*/ 	.byte	0x08
	.zero		1


	//   ....[13]....
        /*0254*/ 	.word	0x000027f0
        /*0258*/ 	.word	0x000000ff
        /*025c*/ 	.word	0x00018028
        /*0260*/ 	.short	0x0108
        /*0262*/ 	.byte	0x08
	.zero		1


	//   ....[14]....
        /*0264*/ 	.word	0x00002840
        /*0268*/ 	.word	0x000000ff
        /*026c*/ 	.word	0x00018010
        /*0270*/ 	.short	0x0108
        /*0272*/ 	.byte	0x08
	.zero		1


	//   ....[15]....
        /*0274*/ 	.word	0x00002850
        /*0278*/ 	.word	0x000000ff
        /*027c*/ 	.word	0x00018030
        /*0280*/ 	.short	0x0108
        /*0282*/ 	.byte	0x08
	.zero		1


	//   ....[16]....
        /*0284*/ 	.word	0x00002de0
        /*0288*/ 	.word	0x000000ff
        /*028c*/ 	.word	0x00018000
        /*0290*/ 	.short	0x010a
        /*0292*/ 	.byte	0x08
	.zero		1


	//   ....[17]....
        /*0294*/ 	.word	0x00002e10
        /*0298*/ 	.word	0x000000ff
        /*029c*/ 	.word	0x00018020
        /*02a0*/ 	.short	0x010a
        /*02a2*/ 	.byte	0x08
	.zero		1


	//   ....[18]....
        /*02a4*/ 	.word	0x00002e40
        /*02a8*/ 	.word	0x000000ff
        /*02ac*/ 	.word	0x00018000
        /*02b0*/ 	.short	0x010a
        /*02b2*/ 	.byte	0x2e
	.zero		1


	//   ....[19]....
        /*02b4*/ 	.word	0x00002e70
        /*02b8*/ 	.word	0x000000ff
        /*02bc*/ 	.word	0x00018020
        /*02c0*/ 	.short	0x010a
        /*02c2*/ 	.byte	0x2e
	.zero		1


	//----- nvinfo : EIATTR_NUM_MBARRIERS
	.align		4
.L_48:
        /*02c4*/ 	.byte	0x03, 0x38
        /*02c6*/ 	.short	0x0006


	//----- nvinfo : EIATTR_EXIT_INSTR_OFFSETS
	.align		4
        /*02c8*/ 	.byte	0x04, 0x1c
        /*02ca*/ 	.short	(.L_50 - .L_49)


	//   ....[0]....
.L_49:
        /*02cc*/ 	.word	0x00002dd0


	//----- nvinfo : EIATTR_REQNTID
	.align		4
.L_50:
        /*02d0*/ 	.byte	0x04, 0x10
        /*02d2*/ 	.short	(.L_52 - .L_51)
.L_51:
        /*02d4*/ 	.word	0x00000100
        /*02d8*/ 	.word	0x00000001
        /*02dc*/ 	.word	0x00000001


	//----- nvinfo : EIATTR_CRS_STACK_SIZE
	.align		4
.L_52:
        /*02e0*/ 	.byte	0x04, 0x1e
        /*02e2*/ 	.short	(.L_54 - .L_53)
.L_53:
        /*02e4*/ 	.word	0x00000000


	//----- nvinfo : EIATTR_CBANK_PARAM_SIZE
	.align		4
.L_54:
        /*02e8*/ 	.byte	0x03, 0x19
        /*02ea*/ 	.short	0x0050


	//----- nvinfo : EIATTR_PARAM_CBANK
	.align		4
        /*02ec*/ 	.byte	0x04, 0x0a
        /*02ee*/ 	.short	(.L_56 - .L_55)
	.align		4
.L_55:
        /*02f0*/ 	.word	index@(.nv.constant0.gluon_tcgen05)
        /*02f4*/ 	.short	0x0380
        /*02f6*/ 	.short	0x0050


	//----- nvinfo : EIATTR_SW_WAR
	.align		4
.L_56:
        /*02f8*/ 	.byte	0x04, 0x36
        /*02fa*/ 	.short	(.L_58 - .L_57)
.L_57:
        /*02fc*/ 	.word	0x00000008
.L_58:


//--------------------- .nv.compat                --------------------------
	.section	.nv.compat,"",@"SHT_CUDA_COMPAT_INFO"
	.align	4
        /*0000*/ 	.byte	0x02, 0x02, 0x02, 0x00, 0x02, 0x05, 0x05, 0x00, 0x02, 0x03, 0x03, 0x00, 0x02, 0x06, 0x01, 0x00


//--------------------- .nv.callgraph             --------------------------
	.section	.nv.callgraph,"",@"SHT_CUDA_CALLGRAPH"
	.align	4
	.sectionentsize	8
	.align		4
        /*0000*/ 	.word	0x00000000
	.align		4
        /*0004*/ 	.word	0xffffffff
	.align		4
        /*0008*/ 	.word	0x00000000
	.align		4
        /*000c*/ 	.word	0xfffffffe
	.align		4
        /*0010*/ 	.word	0x00000000
	.align		4
        /*0014*/ 	.word	0xfffffffd
	.align		4
        /*0018*/ 	.word	0x00000000
	.align		4
        /*001c*/ 	.word	0xfffffffc


//--------------------- .text.gluon_tcgen05       --------------------------
	.section	.text.gluon_tcgen05,"ax",@progbits
	.align	128
        .global         gluon_tcgen05
        .type           gluon_tcgen05,@function
        .size           gluon_tcgen05,(.L_x_81 - gluon_tcgen05)
        .other          gluon_tcgen05,@"STO_CUDA_ENTRY STV_DEFAULT"
gluon_tcgen05:
.text.gluon_tcgen05:
[----:B------:R-:W1:Y:S01]  /*0000*/  LDC R1, c[0x0][0x37c] ;  /* 0x0000df00ff017b82 */ /* 0x000e620000000800 */
[----:B------:R-:W2:Y:S02]  /*0010*/  S2R R0, SR_TID.X ;  /* 0x0000000000007919 */ /* 0x000ea40000002100 */
[----:B--2---:R-:W-:-:S13]  /*0020*/  ISETP.GE.U32.AND P2, PT, R0, 0x20, PT ;  /* 0x000000200000780c */ /* 0x004fda0003f46070 */
[----:B------:R-:W-:Y:S05]  /*0030*/  @P2 BRA `(.L_x_0) ;  /* 0x0000000000b82947 */ /* 0x000fea0003800000 */
[----:B------:R-:W2:Y:S01]  /*0040*/  S2UR UR6, SR_CgaCtaId ;  /* 0x00000000000679c3 */ /* 0x000ea20000008800 */
[----:B------:R-:W-:Y:S01]  /*0050*/  NOP ;  /* 0x0000000000007918 */ /* 0x000fe20000000000 */
[----:B------:R-:W-:Y:S02]  /*0060*/  UMOV UR4, 0x40 ;  /* 0x0000004000047882 */ /* 0x000fe40000000000 */
[----:B--2---:R-:W-:-:S09]  /*0070*/  ULEA UR4, UR6, UR4, 0x18 ;  /* 0x0000000406047291 */ /* 0x004fd2000f8ec0ff */
[----:B------:R-:W2:Y:S01]  /*0080*/  LDS.U8 R2, [UR4] ;  /* 0x00000004ff027984 */ /* 0x000ea20008000000 */
[----:B------:R-:W-:Y:S02]  /*0090*/  UMOV UR4, 0x400 ;  /* 0x0000040000047882 */ /* 0x000fe40000000000 */
[----:B------:R-:W-:Y:S01]  /*00a0*/  ULEA UR4, UR6, UR4, 0x18 ;  /* 0x0000000406047291 */ /* 0x000fe2000f8ec0ff */
[----:B--2---:R-:W-:-:S13]  /*00b0*/  ISETP.NE.AND P0, PT, R2, RZ, PT ;  /* 0x000000ff0200720c */ /* 0x004fda0003f05270 */
[----:B------:R-:W-:Y:S05]  /*00c0*/  @P0 BRA `(.L_x_1) ;  /* 0x00000000007c0947 */ /* 0x000fea0003800000 */
[----:B------:R-:W-:-:S13]  /*00d0*/  ELECT P0, URZ, PT ;  /* 0x0000000000ff782f */ /* 0x000fda0003800000 */
[----:B------:R-:W-:Y:S05]  /*00e0*/  @!P0 BRA `(.L_x_2) ;  /* 0x0000000000848947 */ /* 0x000fea0003800000 */
[----:B------:R-:W-:Y:S01]  /*00f0*/  UMOV UR5, 0x2 ;  /* 0x0000000200057882 */ /* 0x000fe20000000000 */
[----:B------:R-:W-:Y:S02]  /*0100*/  IMAD.MOV.U32 R5, RZ, RZ, 0x1 ;  /* 0x00000001ff057424 */ /* 0x000fe400078e00ff */
[----:B------:R-:W-:Y:S02]  /*0110*/  IMAD.MOV.U32 R3, RZ, RZ, 0x3 ;  /* 0x00000003ff037424 */ /* 0x000fe400078e00ff */
[----:B------:R-:W-:Y:S04]  /*0120*/  DEPBAR.LE SB2, 0x36 ;  /* 0x0000ad800000791a */ /* 0x000fe80000000000 */
[----:B------:R-:W2:Y:S02]  /*0130*/  UTCATOMSWS.FIND_AND_SET.ALIGN UP0, UR5, UR5 ;  /* 0x00000005000575e3 */ /* 0x000ea40008000800 */
[----:B--2---:R-:W-:-:S04]  /*0140*/  PLOP3.LUT P0, PT, PT, PT, UP0, 0x80, 0x8 ;  /* 0x000000000008781c */ /* 0x004fc80003f0f008 */
[----:B------:R-:W-:-:S04]  /*0150*/  SEL R2, RZ, 0xffffffff, !P0 ;  /* 0xffffffffff027807 */ /* 0x000fc80004000000 */
[----:B------:R-:W-:Y:S01]  /*0160*/  ISETP.NE.AND P0, PT, R2, RZ, PT ;  /* 0x000000ff0200720c */ /* 0x000fe20003f05270 */
[----:B------:R-:W-:-:S12]  /*0170*/  IMAD.U32 R2, RZ, RZ, UR5 ;  /* 0x00000005ff027e24 */ /* 0x000fd8000f8e00ff */
[----:B------:R-:W-:Y:S05]  /*0180*/  @P0 BRA `(.L_x_3) ;  /* 0x0000000000240947 */ /* 0x000fea0003800000 */
.L_x_4:
[----:B------:R-:W-:Y:S05]  /*0190*/  NANOSLEEP 0x64 ;  /* 0x000000640000795d */ /* 0x000fea0003800000 */
[----:B------:R-:W-:-:S05]  /*01a0*/  UMOV UR5, 0x2 ;  /* 0x0000000200057882 */ /* 0x000fca0000000000 */
[----:B------:R-:W-:Y:S04]  /*01b0*/  DEPBAR.LE SB2, 0x36 ;  /* 0x0000ad800000791a */ /* 0x000fe80000000000 */
[----:B------:R-:W2:Y:S02]  /*01c0*/  UTCATOMSWS.FIND_AND_SET.ALIGN UP0, UR5, UR5 ;  /* 0x00000005000575e3 */ /* 0x000ea40008000800 */
[----:B--2---:R-:W-:-:S04]  /*01d0*/  PLOP3.LUT P0, PT, PT, PT, UP0, 0x80, 0x8 ;  /* 0x000000000008781c */ /* 0x004fc80003f0f008 */
[----:B------:R-:W-:-:S04]  /*01e0*/  SEL R2, RZ, 0xffffffff, !P0 ;  /* 0xffffffffff027807 */ /* 0x000fc80004000000 */
[----:B------:R-:W-:Y:S01]  /*01f0*/  ISETP.NE.AND P0, PT, R2, RZ, PT ;  /* 0x000000ff0200720c */ /* 0x000fe20003f05270 */
[----:B------:R-:W-:-:S12]  /*0200*/  IMAD.U32 R2, RZ, RZ, UR5 ;  /* 0x00000005ff027e24 */ /* 0x000fd8000f8e00ff */
[----:B------:R-:W-:Y:S05]  /*0210*/  @!P0 BRA `(.L_x_4) ;  /* 0xfffffffc00dc8947 */ /* 0x000fea000383ffff */
.L_x_3:
[C---:B------:R-:W-:Y:S01]  /*0220*/  VIADD R4, R2.reuse, 0x10 ;  /* 0x0000001002047836 */ /* 0x040fe20000000000 */
[----:B------:R-:W-:Y:S01]  /*0230*/  UMOV UR5, 0x50 ;  /* 0x0000005000057882 */ /* 0x000fe20000000000 */
[----:B------:R-:W-:Y:S01]  /*0240*/  SHF.L.U32 R3, R3, R2, RZ ;  /* 0x0000000203037219 */ /* 0x000fe200000006ff */
[----:B------:R-:W-:Y:S01]  /*0250*/  ULEA UR5, UR6, UR5, 0x18 ;  /* 0x0000000506057291 */ /* 0x000fe2000f8ec0ff */
[----:B------:R-:W-:Y:S01]  /*0260*/  IMAD.SHL.U32 R2, R2, 0x20, RZ ;  /* 0x0000002002027824 */ /* 0x000fe200078e00ff */
[----:B------:R-:W-:-:S04]  /*0270*/  SHF.L.U32 R4, R5, R4, RZ ;  /* 0x0000000405047219 */ /* 0x000fc800000006ff */
[----:B------:R-:W-:-:S05]  /*0280*/  LOP3.LUT R3, R4, R3, RZ, 0xfc, !PT ;  /* 0x0000000304037212 */ /* 0x000fca00078efcff */
[----:B------:R2:W-:Y:S04]  /*0290*/  ATOMS.OR RZ, [UR5], R3 ;  /* 0x00000003ffff798c */ /* 0x0005e8000b000005 */
[----:B------:R2:W-:Y:S01]  /*02a0*/  STS [UR4], R2 ;  /* 0x00000002ff007988 */ /* 0x0005e20008000804 */
[----:B------:R-:W-:Y:S05]  /*02b0*/  BRA `(.L_x_2) ;  /* 0x0000000000107947 */ /* 0x000fea0003800000 */
.L_x_1:
[----:B------:R-:W-:Y:S01]  /*02c0*/  IMAD.MOV.U32 R3, RZ, RZ, -0x1 ;  /* 0xffffffffff037424 */ /* 0x000fe200078e00ff */
[----:B------:R-:W-:-:S04]  /*02d0*/  MOV R2, 0x300 ;  /* 0x0000030000027802 */ /* 0x000fc80000000f00 */
[----:B------:R2:W-:Y:S03]  /*02e0*/  STS [UR4], R3 ;  /* 0x00000003ff007988 */ /* 0x0005e60008000804 */
[----:B-12---:R-:W-:Y:S05]  /*02f0*/  CALL.REL.NOINC `($__internal_1_$__cuda_sm10x_tcgen05_guardrail_trap_phase_invalid_during_alloc) ;  /* 0x0000002800f47944 */ /* 0x006fea0003c00000 */
.L_x_2:
[----:B------:R-:W-:Y:S05]  /*0300*/  WARPSYNC.ALL ;  /* 0x0000000000007948 */ /* 0x000fea0003800000 */
[----:B------:R-:W-:Y:S01]  /*0310*/  NOP ;  /* 0x0000000000007918 */ /* 0x000fe20000000000 */
.L_x_0:
[----:B------:R-:W3:Y:S08]  /*0320*/  S2UR UR4, SR_CgaCtaId ;  /* 0x00000000000479c3 */ /* 0x000ef00000008800 */
[----:B------:R-:W-:Y:S01]  /*0330*/  BAR.SYNC.DEFER_BLOCKING 0x0 ;  /* 0x0000000000007b1d */ /* 0x000fe20000010000 */
[----:B------:R-:W-:-:S05]  /*0340*/  LOP3.LUT R20, R0, 0xff, RZ, 0xc0, !PT ;  /* 0x000000ff00147812 */ /* 0x000fca00078ec0ff */
[----:B------:R-:W-:Y:S02]  /*0350*/  UMOV UR8, 0x400 ;  /* 0x0000040000087882 */ /* 0x000fe40000000000 */
[----:B--2---:R-:W2:Y:S08]  /*0360*/  LDC R3, c[0x0][0x398] ;  /* 0x0000e600ff037b82 */ /* 0x004eb00000000800 */
[----:B------:R-:W4:Y:S01]  /*0370*/  LDC R6, c[0x0][0x3a0] ;  /* 0x0000e800ff067b82 */ /* 0x000f220000000800 */
[----:B---3--:R-:W-:-:S07]  /*0380*/  ULEA UR8, UR4, UR8, 0x18 ;  /* 0x0000000804087291 */ /* 0x008fce000f8ec0ff */
[----:B------:R-:W3:Y:S02]  /*0390*/  S2UR UR15, SR_CTAID.Y ;  /* 0x00000000000f79c3 */ /* 0x000ee40000002600 */
[----:B------:R-:W5:Y:S06]  /*03a0*/  LDS R4, [UR8] ;  /* 0x00000008ff047984 */ /* 0x000f6c0008000800 */
[----:B------:R-:W-:Y:S06]  /*03b0*/  BAR.SYNC.DEFER_BLOCKING 0x0 ;  /* 0x0000000000007b1d */ /* 0x000fec0000010000 */
[----:B------:R-:W-:Y:S05]  /*03c0*/  @P2 BRA `(.L_x_5) ;  /* 0x0000000000182947 */ /* 0x000fea0003800000 */
[----:B------:R-:W-:Y:S01]  /*03d0*/  ELECT P0, URZ, PT ;  /* 0x0000000000ff782f */ /* 0x000fe20003800000 */
[----:B------:R-:W-:Y:S01]  /*03e0*/  IMAD.MOV.U32 R2, RZ, RZ, 0x1 ;  /* 0x00000001ff027424 */ /* 0x000fe200078e00ff */
[----:B------:R-:W-:Y:S01]  /*03f0*/  UMOV UR5, 0x40 ;  /* 0x0000004000057882 */ /* 0x000fe20000000000 */
[----:B------:R-:W-:Y:S01]  /*0400*/  UVIRTCOUNT.DEALLOC.SMPOOL 0x80 ;  /* 0x000000800000784c */ /* 0x000fe20000000000 */
[----:B------:R-:W-:-:S09]  /*0410*/  ULEA UR5, UR4, UR5, 0x18 ;  /* 0x0000000504057291 */ /* 0x000fd2000f8ec0ff */
[----:B------:R5:W-:Y:S03]  /*0420*/  @P0 STS.U8 [UR5], R2 ;  /* 0x00000002ff000988 */ /* 0x000be60008000005 */
.L_x_5:
[----:B------:R-:W5:Y:S01]  /*0430*/  S2UR UR4, SR_CTAID.Z ;  /* 0x00000000000479c3 */ /* 0x000f620000002700 */
[----:B------:R-:W4:Y:S01]  /*0440*/  LDCU UR5, c[0x0][0x370] ;  /* 0x00006e00ff0577ac */ /* 0x000f220008000800 */
[C---:B------:R-:W-:Y:S01]  /*0450*/  ISETP.GE.U32.AND P0, PT, R20.reuse, 0x20, PT ;  /* 0x000000201400780c */ /* 0x040fe20003f06070 */
[----:B--2--5:R-:W-:Y:S01]  /*0460*/  VIADD R2, R3, 0xffffffff ;  /* 0xffffffff03027836 */ /* 0x024fe20000000000 */
[C---:B------:R-:W-:Y:S01]  /*0470*/  ISETP.NE.U32.AND P3, PT, R20.reuse, RZ, PT ;  /* 0x000000ff1400720c */ /* 0x040fe20003f65070 */
[----:B------:R-:W2:Y:S01]  /*0480*/  LDCU UR6, c[0x0][0x374] ;  /* 0x00006e80ff0677ac */ /* 0x000ea20008000800 */
[----:B------:R-:W-:Y:S01]  /*0490*/  LEA R7, R20, UR8, 0x2 ;  /* 0x0000000814077c11 */ /* 0x000fe2000f8e10ff */
[----:B----4-:R-:W-:Y:S01]  /*04a0*/  VIADD R11, R6, 0xffffffff ;  /* 0xffffffff060b7836 */ /* 0x010fe20000000000 */
[----:B------:R-:W4:Y:S01]  /*04b0*/  S2UR UR14, SR_CTAID.X ;  /* 0x00000000000e79c3 */ /* 0x000f220000002500 */
[----:B------:R-:W5:Y:S01]  /*04c0*/  LDCU.64 UR12, c[0x0][0x3c0] ;  /* 0x00007800ff0c77ac */ /* 0x000f620008000a00 */
[----:B------:R-:W-:Y:S01]  /*04d0*/  R2UR UR11, R4 ;  /* 0x00000000040b72ca */ /* 0x000fe200000e0000 */
[----:B------:R-:W-:Y:S04]  /*04e0*/  BSSY.RECONVERGENT B0, `(.L_x_6) ;  /* 0x0000011000007945 */ /* 0x000fe80003800200 */
[----:B------:R3:W-:Y:S01]  /*04f0*/  @!P0 STS [R7], RZ ;  /* 0x000000ff07008388 */ /* 0x0007e20000000800 */
[----:B------:R-:W-:-:S03]  /*0500*/  NOP ;  /* 0x0000000000007918 */ /* 0x000fc60000000000 */
[----:B------:R3:W-:Y:S02]  /*0510*/  @!P3 STS [UR8+0x24], R2 ;  /* 0x00002402ff00b988 */ /* 0x0007e40008000808 */
[----:B--23--:R-:W-:Y:S02]  /*0520*/  UIMAD UR4, UR4, UR6, UR15 ;  /* 0x00000006040472a4 */ /* 0x00cfe4000f8e020f */
[----:B------:R2:W-:Y:S02]  /*0530*/  @!P3 STS [UR8+0x20], R11 ;  /* 0x0000200bff00b988 */ /* 0x0005e40008000808 */
[----:B----4-:R-:W-:-:S04]  /*0540*/  UIMAD UR4, UR4, UR5, UR14 ;  /* 0x00000005040472a4 */ /* 0x010fc8000f8e020e */
[----:B------:R-:W-:-:S04]  /*0550*/  UIMAD UR4, UR4, 0x180, URZ ;  /* 0x00000180040478a4 */ /* 0x000fc8000f8e02ff */
[----:B-----5:R-:W-:-:S04]  /*0560*/  UIADD3 UR6, UP0, UPT, UR4, UR12, URZ ;  /* 0x0000000c04067290 */ /* 0x020fc8000ff1e0ff */
[----:B------:R-:W-:Y:S01]  /*0570*/  ULEA.HI.X.SX32 UR7, UR4, UR13, 0x1, UP0 ;  /* 0x0000000d04077291 */ /* 0x000fe200080f0eff */
[----:B--2---:R-:W-:Y:S11]  /*0580*/  @P3 BRA `(.L_x_7) ;  /* 0x0000000000183947 */ /* 0x004ff60003800000 */
[----:B------:R-:W2:Y:S01]  /*0590*/  LDS R3, [UR8+0x8] ;  /* 0x00000808ff037984 */ /* 0x000ea20008000800 */
[----:B------:R-:W3:Y:S01]  /*05a0*/  LDC.64 R8, c[0x0][0x380] ;  /* 0x0000e000ff087b82 */ /* 0x000ee20000000a00 */
[----:B------:R-:W-:Y:S02]  /*05b0*/  IMAD.MOV.U32 R4, RZ, RZ, 0x70 ;  /* 0x00000070ff047424 */ /* 0x000fe400078e00ff */
[----:B---3--:R3:W-:Y:S03]  /*05c0*/  STS.64 [UR8], R8 ;  /* 0x00000008ff007988 */ /* 0x0087e60008000a08 */
[----:B--2---:R-:W-:-:S05]  /*05d0*/  LOP3.LUT R3, R3, 0x10, R4, 0xd8, !PT ;  /* 0x0000001003037812 */ /* 0x004fca00078ed804 */
[----:B------:R3:W-:Y:S02]  /*05e0*/  STS [UR8+0x8], R3 ;  /* 0x00000803ff007988 */ /* 0x0007e40008000808 */
.L_x_7:
[----:B------:R-:W-:Y:S05]  /*05f0*/  BSYNC.RECONVERGENT B0 ;  /* 0x0000000000007941 */ /* 0x000fea0003800200 */
.L_x_6:
[----:B------:R-:W-:Y:S04]  /*0600*/  BSSY.RECONVERGENT B0, `(.L_x_8) ;  /* 0x000000a000007945 */ /* 0x000fe80003800200 */
[----:B------:R-:W-:Y:S05]  /*0610*/  @P3 BRA `(.L_x_9) ;  /* 0x0000000000203947 */ /* 0x000fea0003800000 */
[----:B---3--:R-:W2:Y:S01]  /*0620*/  LDS R3, [UR8+0x34] ;  /* 0x00003408ff037984 */ /* 0x008ea20008000800 */
[----:B------:R-:W-:Y:S02]  /*0630*/  IMAD.MOV.U32 R4, RZ, RZ, 0x3f000000 ;  /* 0x3f000000ff047424 */ /* 0x000fe400078e00ff */
[----:B------:R-:W-:Y:S01]  /*0640*/  @!P3 IMAD.MOV.U32 R5, RZ, RZ, 0x3f ;  /* 0x0000003fff05b424 */ /* 0x000fe200078e00ff */
[----:B------:R-:W3:Y:S02]  /*0650*/  @!P3 LDS R8, [UR8+0x38] ;  /* 0x00003808ff08b984 */ /* 0x000ee40008000800 */
[----:B--2---:R-:W-:Y:S02]  /*0660*/  LOP3.LUT R3, R3, 0xff000000, R4, 0xb8, !PT ;  /* 0xff00000003037812 */ /* 0x004fe400078eb804 */
[----:B---3--:R-:W-:-:S03]  /*0670*/  @!P3 LOP3.LUT R4, R8, 0xff, R5, 0xb8, !PT ;  /* 0x000000ff0804b812 */ /* 0x008fc600078eb805 */
[----:B------:R2:W-:Y:S04]  /*0680*/  STS [UR8+0x34], R3 ;  /* 0x00003403ff007988 */ /* 0x0005e80008000808 */
[----:B------:R2:W-:Y:S02]  /*0690*/  @!P3 STS [UR8+0x38], R4 ;  /* 0x00003804ff00b988 */ /* 0x0005e40008000808 */
.L_x_9:
[----:B------:R-:W-:Y:S05]  /*06a0*/  BSYNC.RECONVERGENT B0 ;  /* 0x0000000000007941 */ /* 0x000fea0003800200 */
.L_x_8:
[----:B------:R-:W-:Y:S04]  /*06b0*/  BSSY.RECONVERGENT B0, `(.L_x_10) ;  /* 0x000000e000007945 */ /* 0x000fe80003800200 */
[----:B------:R-:W-:Y:S05]  /*06c0*/  @P3 BRA `(.L_x_11) ;  /* 0x0000000000303947 */ /* 0x000fea0003800000 */
[----:B--2---:R-:W2:Y:S01]  /*06d0*/  LDS R4, [UR8+0x34] ;  /* 0x00003408ff047984 */ /* 0x004ea20008000800 */
[----:B------:R-:W4:Y:S03]  /*06e0*/  LDC.64 R12, c[0x0][0x3a8] ;  /* 0x0000ea00ff0c7b82 */ /* 0x000f260000000a00 */
[----:B---3--:R-:W3:Y:S01]  /*06f0*/  LDS R3, [UR8+0x1c] ;  /* 0x00001c08ff037984 */ /* 0x008ee20008000800 */
[C---:B----4-:R-:W-:Y:S01]  /*0700*/  SHF.L.U64.HI R8, R12.reuse, 0x1, R13 ;  /* 0x000000010c087819 */ /* 0x050fe2000001020d */
[----:B------:R-:W-:-:S03]  /*0710*/  IMAD.SHL.U32 R5, R12, 0x2, RZ ;  /* 0x000000020c057824 */ /* 0x000fc600078e00ff */
[--C-:B------:R-:W-:Y:S02]  /*0720*/  SHF.R.U32.HI R10, RZ, 0x4, R8.reuse ;  /* 0x00000004ff0a7819 */ /* 0x100fe40000011608 */
[----:B------:R-:W-:-:S05]  /*0730*/  SHF.R.U64 R5, R5, 0x4, R8 ;  /* 0x0000000405057819 */ /* 0x000fca0000001208 */
[----:B------:R4:W-:Y:S01]  /*0740*/  STS [UR8+0xc], R5 ;  /* 0x00000c05ff007988 */ /* 0x0009e20008000808 */
[----:B--2---:R-:W-:Y:S02]  /*0750*/  LOP3.LUT R4, R4, 0x7, RZ, 0xb8, !PT ;  /* 0x0000000704047812 */ /* 0x004fe400078eb8ff */
[----:B---3--:R-:W-:-:S03]  /*0760*/  LOP3.LUT R3, R3, 0xf, R10, 0xb8, !PT ;  /* 0x0000000f03037812 */ /* 0x008fc600078eb80a */
[----:B------:R4:W-:Y:S04]  /*0770*/  STS [UR8+0x34], R4 ;  /* 0x00003404ff007988 */ /* 0x0009e80008000808 */
[----:B------:R4:W-:Y:S02]  /*0780*/  STS [UR8+0x1c], R3 ;  /* 0x00001c03ff007988 */ /* 0x0009e40008000808 */
.L_x_11:
[----:B------:R-:W-:Y:S05]  /*0790*/  BSYNC.RECONVERGENT B0 ;  /* 0x0000000000007941 */ /* 0x000fea0003800200 */
.L_x_10:
[----:B------:R-:W-:Y:S04]  /*07a0*/  BSSY.RECONVERGENT B1, `(.L_x_12) ;  /* 0x000001a000017945 */ /* 0x000fe80003800200 */
[----:B------:R-:W-:Y:S04]  /*07b0*/  BSSY.RELIABLE B0, `(.L_x_13) ;  /* 0x0000015000007945 */ /* 0x000fe80003800100 */
[----:B------:R-:W-:Y:S05]  /*07c0*/  @P3 BRA `(.L_x_14) ;  /* 0x0000000000203947 */ /* 0x000fea0003800000 */
[----:B--234-:R-:W2:Y:S02]  /*07d0*/  LDS R3, [UR8+0x34] ;  /* 0x00003408ff037984 */ /* 0x01cea40008000800 */
[----:B--2---:R-:W-:-:S05]  /*07e0*/  LOP3.LUT R3, R3, 0x38, RZ, 0xb8, !PT ;  /* 0x0000003803037812 */ /* 0x004fca00078eb8ff */
[----:B------:R2:W-:Y:S01]  /*07f0*/  STS [UR8+0x34], R3 ;  /* 0x00003403ff007988 */ /* 0x0005e20008000808 */
[----:B------:R-:W-:Y:S05]  /*0800*/  @P3 BRA `(.L_x_15) ;  /* 0x0000000000203947 */ /* 0x000fea0003800000 */
[----:B--2---:R-:W2:Y:S01]  /*0810*/  LDS R3, [UR8+0x8] ;  /* 0x00000808ff037984 */ /* 0x004ea20008000800 */
[----:B------:R-:W-:-:S05]  /*0820*/  IMAD.MOV.U32 R4, RZ, RZ, 0x780 ;  /* 0x00000780ff047424 */ /* 0x000fca00078e00ff */
[----:B--2---:R-:W-:-:S05]  /*0830*/  LOP3.LUT R3, R3, 0x500, R4, 0xd8, !PT ;  /* 0x0000050003037812 */ /* 0x004fca00078ed804 */
[----:B------:R5:W-:Y:S02]  /*0840*/  STS [UR8+0x8], R3 ;  /* 0x00000803ff007988 */ /* 0x000be40008000808 */
.L_x_14:
[----:B------:R-:W-:Y:S05]  /*0850*/  @P3 BRA `(.L_x_16) ;  /* 0x0000000000283947 */ /* 0x000fea0003800000 */
[----:B--2345:R-:W2:Y:S02]  /*0860*/  LDS R3, [UR8+0x8] ;  /* 0x00000808ff037984 */ /* 0x03cea40008000800 */
[----:B--2---:R-:W-:-:S05]  /*0870*/  LOP3.LUT R3, R3, 0x1800, RZ, 0xb8, !PT ;  /* 0x0000180003037812 */ /* 0x004fca00078eb8ff */
[----:B------:R3:W-:Y:S02]  /*0880*/  STS [UR8+0x8], R3 ;  /* 0x00000803ff007988 */ /* 0x0007e40008000808 */
.L_x_15:
[----:B------:R-:W-:Y:S05]  /*0890*/  @P3 BREAK.RELIABLE B0 ;  /* 0x0000000000003942 */ /* 0x000fea0003800100 */
[----:B------:R-:W-:Y:S05]  /*08a0*/  @P3 BRA `(.L_x_17) ;  /* 0x0000000000243947 */ /* 0x000fea0003800000 */
[----:B------:R-:W4:Y:S01]  /*08b0*/  LDS R4, [UR8+0x8] ;  /* 0x00000808ff047984 */ /* 0x000f220008000800 */
[----:B--23--:R-:W-:-:S05]  /*08c0*/  IMAD.MOV.U32 R3, RZ, RZ, 0x6000 ;  /* 0x00006000ff037424 */ /* 0x00cfca00078e00ff */
[----:B----4-:R-:W-:-:S04]  /*08d0*/  LOP3.LUT R3, R4, 0x6000, R3, 0xd8, !PT ;  /* 0x0000600004037812 */ /* 0x010fc800078ed803 */
[----:B------:R-:W-:-:S05]  /*08e0*/  LOP3.LUT R3, R3, 0x400000, RZ, 0xb8, !PT ;  /* 0x0040000003037812 */ /* 0x000fca00078eb8ff */
[----:B------:R2:W-:Y:S02]  /*08f0*/  STS [UR8+0x8], R3 ;  /* 0x00000803ff007988 */ /* 0x0005e40008000808 */
.L_x_16:
[----:B------:R-:W-:Y:S05]  /*0900*/  BSYNC.RELIABLE B0 ;  /* 0x0000000000007941 */ /* 0x000fea0003800100 */
.L_x_13:
[----:B--2345:R-:W2:Y:S02]  /*0910*/  @!P3 LDS R3, [UR8+0x8] ;  /* 0x00000808ff03b984 */ /* 0x03cea40008000800 */
[----:B--2---:R-:W-:-:S05]  /*0920*/  @!P3 LOP3.LUT R3, R3, 0x8000, RZ, 0xb8, !PT ;  /* 0x000080000303b812 */ /* 0x004fca00078eb8ff */
[----:B------:R4:W-:Y:S02]  /*0930*/  @!P3 STS [UR8+0x8], R3 ;  /* 0x00000803ff00b988 */ /* 0x0009e40008000808 */
.L_x_17:
[----:B------:R-:W-:Y:S05]  /*0940*/  BSYNC.RECONVERGENT B1 ;  /* 0x0000000000017941 */ /* 0x000fea0003800200 */
.L_x_12:
[----:B------:R-:W-:Y:S05]  /*0950*/  WARPSYNC.ALL ;  /* 0x0000000000007948 */ /* 0x000fea0003800000 */
[----:B------:R-:W-:Y:S01]  /*0960*/  NOP ;  /* 0x0000000000007918 */ /* 0x000fe20000000000 */
[----:B------:R-:W-:Y:S05]  /*0970*/  @P0 BRA `(.L_x_18) ;  /* 0x0000000000300947 */ /* 0x000fea0003800000 */
[----:B--234-:R-:W2:Y:S01]  /*0980*/  S2R R3, SR_LANEID ;  /* 0x0000000000037919 */ /* 0x01cea20000000000 */
[----:B------:R-:W-:Y:S05]  /*0990*/  WARPSYNC.ALL ;  /* 0x0000000000007948 */ /* 0x000fea0003800000 */
[----:B------:R-:W-:Y:S01]  /*09a0*/  NOP ;  /* 0x0000000000007918 */ /* 0x000fe20000000000 */
[----:B--2---:R-:W-:-:S05]  /*09b0*/  IMAD.SHL.U32 R3, R3, 0x4, RZ ;  /* 0x0000000403037824 */ /* 0x004fca00078e00ff */
[----:B------:R-:W2:Y:S01]  /*09c0*/  LDS R9, [R3+UR8] ;  /* 0x0000000803097984 */ /* 0x000ea20008000800 */
[----:B------:R-:W-:-:S05]  /*09d0*/  IADD3 R4, P1, PT, R3, UR6, RZ ;  /* 0x0000000603047c10 */ /* 0x000fca000ff3e0ff */
[----:B------:R-:W-:-:S05]  /*09e0*/  IMAD.X R5, RZ, RZ, UR7, P1 ;  /* 0x00000007ff057e24 */ /* 0x000fca00088e06ff */
[----:B--2---:R5:W2:Y:S01]  /*09f0*/  ATOMG.E.EXCH.STRONG.GPU PT, RZ, [R4], R9 ;  /* 0x0000000904ff73a8 */ /* 0x004aa200041ee100 */
[----:B------:R-:W-:-:S04]  /*0a00*/  DEPBAR {5,4,3,2,1,0} ;  /* 0x0000003f0000791a */ /* 0x000fc80000000000 */
[----:B------:R-:W3:Y:S02]  /*0a10*/  CCTL.E.C.LDCU.IV.DEEP [UR6] ;  /* 0x0000000006007540 */ /* 0x000ee40009c08000 */
[----:B---3--:R5:W-:Y:S01]  /*0a20*/  UTMACCTL.IV [UR6] ;  /* 0x00000000060079b9 */ /* 0x008be20008000000 */
[----:B------:R-:W-:Y:S01]  /*0a30*/  NOP ;  /* 0x0000000000007918 */ /* 0x000fe20000000000 */
.L_x_18:
[----:B------:R-:W-:Y:S05]  /*0a40*/  @P0 BRA `(.L_x_19) ;  /* 0x00000000000c0947 */ /* 0x000fea0003800000 */
[----:B------:R0:W-:Y:S01]  /*0a50*/  UTMACMDFLUSH ;  /* 0x00000000000079b7 */ /* 0x0001e20000000000 */
[----:B------:R-:W-:Y:S05]  /*0a60*/  @P0 BRA `(.L_x_19) ;  /* 0x0000000000040947 */ /* 0x000fea0003800000 */
[----:B------:R-:W-:-:S04]  /*0a70*/  DEPBAR.LE SB0, 0x0 ;  /* 0x000080000000791a */ /* 0x000fc80000000000 */
.L_x_19:
[----:B------:R-:W-:Y:S05]  /*0a80*/  WARPSYNC.ALL ;  /* 0x0000000000007948 */ /* 0x000fea0003800000 */
[----:B------:R-:W-:Y:S01]  /*0a90*/  NOP ;  /* 0x0000000000007918 */ /* 0x000fe20000000000 */
[----:B--2---:R-:W-:Y:S06]  /*0aa0*/  BAR.SYNC.DEFER_BLOCKING 0x0 ;  /* 0x0000000000007b1d */ /* 0x004fec0000010000 */
[----:B------:R-:W-:Y:S02]  /*0ab0*/  BSSY.RECONVERGENT B1, `(.L_x_20) ;  /* 0x000000b000017945 */ /* 0x000fe40003800200 */
[----:B------:R-:W-:Y:S06]  /*0ac0*/  BAR.SYNC.DEFER_BLOCKING 0x0 ;  /* 0x0000000000007b1d */ /* 0x000fec0000010000 */
[----:B------:R2:W-:Y:S01]  /*0ad0*/  @!P0 STS [R7], RZ ;  /* 0x000000ff07008388 */ /* 0x0005e20000000800 */
[----:B------:R-:W-:Y:S01]  /*0ae0*/  NOP ;  /* 0x0000000000007918 */ /* 0x000fe20000000000 */
[----:B------:R-:W-:Y:S05]  /*0af0*/  @P3 BRA `(.L_x_21) ;  /* 0x0000000000183947 */ /* 0x000fea0003800000 */
[----:B---34-:R-:W3:Y:S01]  /*0b00*/  LDS R3, [UR8+0x8] ;  /* 0x00000808ff037984 */ /* 0x018ee20008000800 */
[----:B-----5:R-:W4:Y:S01]  /*0b10*/  LDC.64 R8, c[0x0][0x388] ;  /* 0x0000e200ff087b82 */ /* 0x020f220000000a00 */
[----:B------:R-:W-:Y:S02]  /*0b20*/  IMAD.MOV.U32 R4, RZ, RZ, 0x70 ;  /* 0x00000070ff047424 */ /* 0x000fe400078e00ff */
[----:B----4-:R4:W-:Y:S03]  /*0b30*/  STS.64 [UR8], R8 ;  /* 0x00000008ff007988 */ /* 0x0109e60008000a08 */
[----:B---3--:R-:W-:-:S05]  /*0b40*/  LOP3.LUT R3, R3, 0x10, R4, 0xd8, !PT ;  /* 0x0000001003037812 */ /* 0x008fca00078ed804 */
[----:B------:R4:W-:Y:S02]  /*0b50*/  STS [UR8+0x8], R3 ;  /* 0x00000803ff007988 */ /* 0x0009e40008000808 */
.L_x_21:
[----:B-----5:R-:W-:Y:S05]  /*0b60*/  BSYNC.RECONVERGENT B1 ;  /* 0x0000000000017941 */ /* 0x020fea0003800200 */
.L_x_20:
[----:B------:R-:W-:Y:S04]  /*0b70*/  BSSY.RECONVERGENT B2, `(.L_x_22) ;  /* 0x000000f000027945 */ /* 0x000fe80003800200 */
[----:B------:R-:W-:Y:S04]  /*0b80*/  BSSY.RELIABLE B1, `(.L_x_23) ;  /* 0x000000c000017945 */ /* 0x000fe80003800100 */
[----:B------:R-:W-:Y:S05]  /*0b90*/  @P3 BRA `(.L_x_24) ;  /* 0x0000000000283947 */ /* 0x000fea0003800000 */
[----:B---34-:R-:W3:Y:S01]  /*0ba0*/  LDS R3, [UR8+0x34] ;  /* 0x00003408ff037984 */ /* 0x018ee20008000800 */
[----:B------:R-:W-:Y:S01]  /*0bb0*/  IMAD.MOV.U32 R4, RZ, RZ, 0x3f000000 ;  /* 0x3f000000ff047424 */ /* 0x000fe200078e00ff */
[----:B------:R-:W-:Y:S05]  /*0bc0*/  @P3 BREAK.RELIABLE B1 ;  /* 0x0000000000013942 */ /* 0x000fea0003800100 */
[----:B---3--:R-:W-:-:S05]  /*0bd0*/  LOP3.LUT R3, R3, 0xff000000, R4, 0xb8, !PT ;  /* 0xff00000003037812 */ /* 0x008fca00078eb804 */
[----:B------:R3:W-:Y:S01]  /*0be0*/  STS [UR8+0x34], R3 ;  /* 0x00003403ff007988 */ /* 0x0007e20008000808 */
[----:B------:R-:W-:Y:S05]  /*0bf0*/  @P3 BRA `(.L_x_25) ;  /* 0x0000000000183947 */ /* 0x000fea0003800000 */
[----:B---3--:R-:W3:Y:S01]  /*0c00*/  LDS R3, [UR8+0x38] ;  /* 0x00003808ff037984 */ /* 0x008ee20008000800 */
[----:B------:R-:W-:-:S05]  /*0c10*/  IMAD.MOV.U32 R4, RZ, RZ, 0x3f ;  /* 0x0000003fff047424 */ /* 0x000fca00078e00ff */
[----:B---3--:R-:W-:-:S05]  /*0c20*/  LOP3.LUT R3, R3, 0xff, R4, 0xb8, !PT ;  /* 0x000000ff03037812 */ /* 0x008fca00078eb804 */
[----:B------:R5:W-:Y:S02]  /*0c30*/  STS [UR8+0x38], R3 ;  /* 0x00003803ff007988 */ /* 0x000be40008000808 */
.L_x_24:
[----:B------:R-:W-:Y:S05]  /*0c40*/  BSYNC.RELIABLE B1 ;  /* 0x0000000000017941 */ /* 0x000fea0003800100 */
.L_x_23:
[----:B------:R2:W-:Y:S02]  /*0c50*/  @!P3 STS [UR8+0x20], R11 ;  /* 0x0000200bff00b988 */ /* 0x0005e40008000808 */
.L_x_25:
[----:B------:R-:W-:Y:S05]  /*0c60*/  BSYNC.RECONVERGENT B2 ;  /* 0x0000000000027941 */ /* 0x000fea0003800200 */
.L_x_22:
[----:B------:R-:W-:Y:S05]  /*0c70*/  WARPSYNC.ALL ;  /* 0x0000000000007948 */ /* 0x000fea0003800000 */
[----:B------:R-:W-:Y:S01]  /*0c80*/  NOP ;  /* 0x0000000000007918 */ /* 0x000fe20000000000 */
[----:B---345:R-:W3:Y:S01]  /*0c90*/  LDC R3, c[0x0][0x39c] ;  /* 0x0000e700ff037b82 */ /* 0x038ee20000000800 */
[----:B------:R-:W-:Y:S01]  /*0ca0*/  BSSY.RECONVERGENT B2, `(.L_x_26) ;  /* 0x0000010000027945 */ /* 0x000fe20003800200 */
[----:B---3--:R-:W-:-:S05]  /*0cb0*/  VIADD R3, R3, 0xffffffff ;  /* 0xffffffff03037836 */ /* 0x008fca0000000000 */
[----:B------:R3:W-:Y:S01]  /*0cc0*/  @!P3 STS [UR8+0x24], R3 ;  /* 0x00002403ff00b988 */ /* 0x0007e20008000808 */
[----:B------:R-:W-:Y:S05]  /*0cd0*/  @P3 BRA `(.L_x_27) ;  /* 0x0000000000303947 */ /* 0x000fea0003800000 */
[----:B------:R-:W4:Y:S01]  /*0ce0*/  LDS R5, [UR8+0x34] ;  /* 0x00003408ff057984 */ /* 0x000f220008000800 */
[----:B------:R-:W5:Y:S03]  /*0cf0*/  LDC.64 R8, c[0x0][0x3b0] ;  /* 0x0000ec00ff087b82 */ /* 0x000f660000000a00 */
[----:B------:R-:W2:Y:S01]  /*0d00*/  LDS R4, [UR8+0x1c] ;  /* 0x00001c08ff047984 */ /* 0x000ea20008000800 */
[C---:B-----5:R-:W-:Y:S01]  /*0d10*/  SHF.L.U64.HI R9, R8.reuse, 0x1, R9 ;  /* 0x0000000108097819 */ /* 0x060fe20000010209 */
[----:B------:R-:W-:-:S03]  /*0d20*/  IMAD.SHL.U32 R8, R8, 0x2, RZ ;  /* 0x0000000208087824 */ /* 0x000fc600078e00ff */
[--C-:B--2---:R-:W-:Y:S02]  /*0d30*/  SHF.R.U32.HI R11, RZ, 0x4, R9.reuse ;  /* 0x00000004ff0b7819 */ /* 0x104fe40000011609 */
[----:B------:R-:W-:-:S05]  /*0d40*/  SHF.R.U64 R8, R8, 0x4, R9 ;  /* 0x0000000408087819 */ /* 0x000fca0000001209 */
[----:B------:R5:W-:Y:S01]  /*0d50*/  STS [UR8+0xc], R8 ;  /* 0x00000c08ff007988 */ /* 0x000be20008000808 */
[----:B----4-:R-:W-:Y:S02]  /*0d60*/  LOP3.LUT R5, R5, 0x7, RZ, 0xb8, !PT ;  /* 0x0000000705057812 */ /* 0x010fe400078eb8ff */
[----:B------:R-:W-:-:S03]  /*0d70*/  LOP3.LUT R4, R4, 0xf, R11, 0xb8, !PT ;  /* 0x0000000f04047812 */ /* 0x000fc600078eb80b */
[----:B------:R5:W-:Y:S04]  /*0d80*/  STS [UR8+0x34], R5 ;  /* 0x00003405ff007988 */ /* 0x000be80008000808 */
[----:B------:R5:W-:Y:S02]  /*0d90*/  STS [UR8+0x1c], R4 ;  /* 0x00001c04ff007988 */ /* 0x000be40008000808 */
.L_x_27:
[----:B------:R-:W-:Y:S05]  /*0da0*/  BSYNC.RECONVERGENT B2 ;  /* 0x0000000000027941 */ /* 0x000fea0003800200 */
.L_x_26:
[----:B------:R-:W-:Y:S04]  /*0db0*/  BSSY.RECONVERGENT B3, `(.L_x_28) ;  /* 0x000001a000037945 */ /* 0x000fe80003800200 */
[----:B------:R-:W-:Y:S04]  /*0dc0*/  BSSY.RELIABLE B2, `(.L_x_29) ;  /* 0x0000015000027945 */ /* 0x000fe80003800100 */
[----:B------:R-:W-:Y:S05]  /*0dd0*/  @P3 BRA `(.L_x_30) ;  /* 0x0000000000203947 */ /* 0x000fea0003800000 */
[----:B-----5:R-:W4:Y:S02]  /*0de0*/  LDS R4, [UR8+0x34] ;  /* 0x00003408ff047984 */ /* 0x020f240008000800 */
[----:B----4-:R-:W-:-:S05]  /*0df0*/  LOP3.LUT R4, R4, 0x38, RZ, 0xb8, !PT ;  /* 0x0000003804047812 */ /* 0x010fca00078eb8ff */
[----:B------:R4:W-:Y:S01]  /*0e00*/  STS [UR8+0x34], R4 ;  /* 0x00003404ff007988 */ /* 0x0009e20008000808 */
[----:B------:R-:W-:Y:S05]  /*0e10*/  @P3 BRA `(.L_x_31) ;  /* 0x0000000000203947 */ /* 0x000fea0003800000 */
[----:B----4-:R-:W4:Y:S01]  /*0e20*/  LDS R4, [UR8+0x8] ;  /* 0x00000808ff047984 */ /* 0x010f220008000800 */
[----:B------:R-:W-:-:S05]  /*0e30*/  IMAD.MOV.U32 R5, RZ, RZ, 0x780 ;  /* 0x00000780ff057424 */ /* 0x000fca00078e00ff */
[----:B----4-:R-:W-:-:S05]  /*0e40*/  LOP3.LUT R4, R4, 0x500, R5, 0xd8, !PT ;  /* 0x0000050004047812 */ /* 0x010fca00078ed805 */
[----:B------:R4:W-:Y:S02]  /*0e50*/  STS [UR8+0x8], R4 ;  /* 0x00000804ff007988 */ /* 0x0009e40008000808 */
.L_x_30:
[----:B------:R-:W-:Y:S05]  /*0e60*/  @P3 BRA `(.L_x_32) ;  /* 0x0000000000283947 */ /* 0x000fea0003800000 */
[----:B----45:R-:W4:Y:S02]  /*0e70*/  LDS R4, [UR8+0x8] ;  /* 0x00000808ff047984 */ /* 0x030f240008000800 */
[----:B----4-:R-:W-:-:S05]  /*0e80*/  LOP3.LUT R4, R4, 0x1800, RZ, 0xb8, !PT ;  /* 0x0000180004047812 */ /* 0x010fca00078eb8ff */
[----:B------:R5:W-:Y:S02]  /*0e90*/  STS [UR8+0x8], R4 ;  /* 0x00000804ff007988 */ /* 0x000be40008000808 */
.L_x_31:
[----:B------:R-:W-:Y:S05]  /*0ea0*/  @P3 BREAK.RELIABLE B2 ;  /* 0x0000000000023942 */ /* 0x000fea0003800100 */
[----:B------:R-:W-:Y:S05]  /*0eb0*/  @P3 BRA `(.L_x_33) ;  /* 0x0000000000243947 */ /* 0x000fea0003800000 */
[----:B----45:R-:W4:Y:S01]  /*0ec0*/  LDS R4, [UR8+0x8] ;  /* 0x00000808ff047984 */ /* 0x030f220008000800 */
[----:B------:R-:W-:-:S05]  /*0ed0*/  IMAD.MOV.U32 R5, RZ, RZ, 0x6000 ;  /* 0x00006000ff057424 */ /* 0x000fca00078e00ff */
[----:B----4-:R-:W-:-:S04]  /*0ee0*/  LOP3.LUT R4, R4, 0x6000, R5, 0xd8, !PT ;  /* 0x0000600004047812 */ /* 0x010fc800078ed805 */
[----:B------:R-:W-:-:S05]  /*0ef0*/  LOP3.LUT R4, R4, 0x400000, RZ, 0xb8, !PT ;  /* 0x0040000004047812 */ /* 0x000fca00078eb8ff */
[----:B------:R4:W-:Y:S02]  /*0f00*/  STS [UR8+0x8], R4 ;  /* 0x00000804ff007988 */ /* 0x0009e40008000808 */
.L_x_32:
[----:B------:R-:W-:Y:S05]  /*0f10*/  BSYNC.RELIABLE B2 ;  /* 0x0000000000027941 */ /* 0x000fea0003800100 */
.L_x_29:
[----:B----45:R-:W4:Y:S02]  /*0f20*/  @!P3 LDS R4, [UR8+0x8] ;  /* 0x00000808ff04b984 */ /* 0x030f240008000800 */
[----:B----4-:R-:W-:-:S05]  /*0f30*/  @!P3 LOP3.LUT R4, R4, 0x8000, RZ, 0xb8, !PT ;  /* 0x000080000404b812 */ /* 0x010fca00078eb8ff */
[----:B------:R4:W-:Y:S02]  /*0f40*/  @!P3 STS [UR8+0x8], R4 ;  /* 0x00000804ff00b988 */ /* 0x0009e40008000808 */
.L_x_33:
[----:B------:R-:W-:Y:S05]  /*0f50*/  BSYNC.RECONVERGENT B3 ;  /* 0x0000000000037941 */ /* 0x000fea0003800200 */
.L_x_28:
[----:B------:R-:W-:Y:S05]  /*0f60*/  WARPSYNC.ALL ;  /* 0x0000000000007948 */ /* 0x000fea0003800000 */
[----:B------:R-:W-:Y:S01]  /*0f70*/  NOP ;  /* 0x0000000000007918 */ /* 0x000fe20000000000 */
[----:B------:R-:W-:-:S04]  /*0f80*/  UIADD3 UR5, UPT, UPT, UR4, 0x80, URZ ;  /* 0x0000008004057890 */ /* 0x000fc8000fffe0ff */
[----:B------:R-:W-:-:S04]  /*0f90*/  UIADD3 UR42, UP0, UPT, UR5, UR12, URZ ;  /* 0x0000000c052a7290 */ /* 0x000fc8000ff1e0ff */
[----:B------:R-:W-:Y:S01]  /*0fa0*/  ULEA.HI.X.SX32 UR43, UR5, UR13, 0x1, UP0 ;  /* 0x0000000d052b7291 */ /* 0x000fe200080f0eff */
[----:B------:R-:W-:Y:S11]  /*0fb0*/  @P0 BRA `(.L_x_34) ;  /* 0x0000000000300947 */ /* 0x000ff60003800000 */
[----:B----45:R-:W4:Y:S01]  /*0fc0*/  S2R R4, SR_LANEID ;  /* 0x0000000000047919 */ /* 0x030f220000000000 */
[----:B------:R-:W-:Y:S05]  /*0fd0*/  WARPSYNC.ALL ;  /* 0x0000000000007948 */ /* 0x000fea0003800000 */
[----:B------:R-:W-:Y:S01]  /*0fe0*/  NOP ;  /* 0x0000000000007918 */ /* 0x000fe20000000000 */
[----:B----4-:R-:W-:-:S05]  /*0ff0*/  IMAD.SHL.U32 R8, R4, 0x4, RZ ;  /* 0x0000000404087824 */ /* 0x010fca00078e00ff */
[----:B------:R-:W4:Y:S01]  /*1000*/  LDS R9, [R8+UR8] ;  /* 0x0000000808097984 */ /* 0x000f220008000800 */
[----:B------:R-:W-:-:S05]  /*1010*/  IADD3 R4, P1, PT, R8, UR42, RZ ;  /* 0x0000002a08047c10 */ /* 0x000fca000ff3e0ff */
[----:B------:R-:W-:-:S05]  /*1020*/  IMAD.X R5, RZ, RZ, UR43, P1 ;  /* 0x0000002bff057e24 */ /* 0x000fca00088e06ff */
[----:B----4-:R4:W5:Y:S01]  /*1030*/  ATOMG.E.EXCH.STRONG.GPU PT, RZ, [R4], R9 ;  /* 0x0000000904ff73a8 */ /* 0x01096200041ee100 */
[----:B------:R-:W-:-:S04]  /*1040*/  DEPBAR {5,4,3,2,1,0} ;  /* 0x0000003f0000791a */ /* 0x000fc80000000000 */
[----:B------:R-:W2:Y:S02]  /*1050*/  CCTL.E.C.LDCU.IV.DEEP [UR42] ;  /* 0x000000002a007540 */ /* 0x000ea40009c08000 */
[----:B--2---:R4:W-:Y:S01]  /*1060*/  UTMACCTL.IV [UR42] ;  /* 0x000000002a0079b9 */ /* 0x0049e20008000000 */
[----:B------:R-:W-:Y:S01]  /*1070*/  NOP ;  /* 0x0000000000007918 */ /* 0x000fe20000000000 */
.L_x_34:
[----:B------:R-:W-:Y:S05]  /*1080*/  @P0 BRA `(.L_x_35) ;  /* 0x00000000000c0947 */ /* 0x000fea0003800000 */
[----:B------:R0:W-:Y:S01]  /*1090*/  UTMACMDFLUSH ;  /* 0x00000000000079b7 */ /* 0x0001e20000000000 */
[----:B------:R-:W-:Y:S05]  /*10a0*/  @P0 BRA `(.L_x_35) ;  /* 0x0000000000040947 */ /* 0x000fea0003800000 */
[----:B------:R-:W-:-:S04]  /*10b0*/  DEPBAR.LE SB0, 0x0 ;  /* 0x000080000000791a */ /* 0x000fc80000000000 */
.L_x_35:
[----:B------:R-:W-:Y:S05]  /*10c0*/  WARPSYNC.ALL ;  /* 0x0000000000007948 */ /* 0x000fea0003800000 */
[----:B------:R-:W-:Y:S01]  /*10d0*/  NOP ;  /* 0x0000000000007918 */ /* 0x000fe20000000000 */
[----:B-----5:R-:W-:Y:S06]  /*10e0*/  BAR.SYNC.DEFER_BLOCKING 0x0 ;  /* 0x0000000000007b1d */ /* 0x020fec0000010000 */
[----:B------:R-:W-:Y:S02]  /*10f0*/  BSSY.RECONVERGENT B3, `(.L_x_36) ;  /* 0x000000b000037945 */ /* 0x000fe40003800200 */
[----:B------:R-:W-:Y:S06]  /*1100*/  BAR.SYNC.DEFER_BLOCKING 0x0 ;  /* 0x0000000000007b1d */ /* 0x000fec0000010000 */
[----:B------:R5:W-:Y:S01]  /*1110*/  @!P0 STS [R7], RZ ;  /* 0x000000ff07008388 */ /* 0x000be20000000800 */
[----:B------:R-:W-:Y:S01]  /*1120*/  NOP ;  /* 0x0000000000007918 */ /* 0x000fe20000000000 */
[----:B------:R-:W-:Y:S05]  /*1130*/  @P3 BRA `(.L_x_37) ;  /* 0x0000000000183947 */ /* 0x000fea0003800000 */
[----:B----4-:R-:W4:Y:S01]  /*1140*/  LDS R4, [UR8+0x8] ;  /* 0x00000808ff047984 */ /* 0x010f220008000800 */
[----:B------:R-:W2:Y:S01]  /*1150*/  LDC.64 R8, c[0x0][0x390] ;  /* 0x0000e400ff087b82 */ /* 0x000ea20000000a00 */
[----:B------:R-:W-:Y:S02]  /*1160*/  IMAD.MOV.U32 R5, RZ, RZ, 0x70 ;  /* 0x00000070ff057424 */ /* 0x000fe400078e00ff */
[----:B--2---:R2:W-:Y:S03]  /*1170*/  STS.64 [UR8], R8 ;  /* 0x00000008ff007988 */ /* 0x0045e60008000a08 */
[----:B----4-:R-:W-:-:S05]  /*1180*/  LOP3.LUT R4, R4, 0x10, R5, 0xd8, !PT ;  /* 0x0000001004047812 */ /* 0x010fca00078ed805 */
[----:B------:R2:W-:Y:S02]  /*1190*/  STS [UR8+0x8], R4 ;  /* 0x00000804ff007988 */ /* 0x0005e40008000808 */
.L_x_37:
[----:B----4-:R-:W-:Y:S05]  /*11a0*/  BSYNC.RECONVERGENT B3 ;  /* 0x0000000000037941 */ /* 0x010fea0003800200 */
.L_x_36:
[----:B------:R-:W-:Y:S04]  /*11b0*/  BSSY.RECONVERGENT B4, `(.L_x_38) ;  /* 0x0000011000047945 */ /* 0x000fe80003800200 */
[----:B------:R-:W-:Y:S04]  /*11c0*/  BSSY.RELIABLE B3, `(.L_x_39) ;  /* 0x000000e000037945 */ /* 0x000fe80003800100 */
[----:B------:R-:W-:Y:S05]  /*11d0*/  @P3 BRA `(.L_x_40) ;  /* 0x0000000000243947 */ /* 0x000fea0003800000 */
[----:B--2---:R-:W2:Y:S01]  /*11e0*/  LDS R4, [UR8+0x34] ;  /* 0x00003408ff047984 */ /* 0x004ea20008000800 */
[----:B------:R-:W-:-:S05]  /*11f0*/  IMAD.MOV.U32 R5, RZ, RZ, 0x3f000000 ;  /* 0x3f000000ff057424 */ /* 0x000fca00078e00ff */
[----:B--2---:R-:W-:-:S05]  /*1200*/  LOP3.LUT R4, R4, 0xff000000, R5, 0xb8, !PT ;  /* 0xff00000004047812 */ /* 0x004fca00078eb805 */
[----:B------:R2:W-:Y:S01]  /*1210*/  STS [UR8+0x34], R4 ;  /* 0x00003404ff007988 */ /* 0x0005e20008000808 */
[----:B------:R-:W-:Y:S05]  /*1220*/  @P3 BRA `(.L_x_41) ;  /* 0x00000000001c3947 */ /* 0x000fea0003800000 */
[----:B--2---:R-:W2:Y:S01]  /*1230*/  LDS R4, [UR8+0x38] ;  /* 0x00003808ff047984 */ /* 0x004ea20008000800 */
[----:B------:R-:W-:-:S05]  /*1240*/  IMAD.MOV.U32 R5, RZ, RZ, 0x3f ;  /* 0x0000003fff057424 */ /* 0x000fca00078e00ff */
[----:B--2---:R-:W-:-:S05]  /*1250*/  LOP3.LUT R4, R4, 0xff, R5, 0xb8, !PT ;  /* 0x000000ff04047812 */ /* 0x004fca00078eb805 */
[----:B------:R4:W-:Y:S02]  /*1260*/  STS [UR8+0x38], R4 ;  /* 0x00003804ff007988 */ /* 0x0009e40008000808 */
.L_x_40:
[----:B------:R-:W-:Y:S05]  /*1270*/  @P3 BREAK.RELIABLE B3 ;  /* 0x0000000000033942 */ /* 0x000fea0003800100 */
[----:B------:R-:W-:Y:S05]  /*1280*/  @P3 BRA `(.L_x_42) ;  /* 0x00000000000c3947 */ /* 0x000fea0003800000 */
[----:B------:R2:W-:Y:S02]  /*1290*/  STS [UR8+0x20], R3 ;  /* 0x00002003ff007988 */ /* 0x0005e40008000808 */
.L_x_41:
[----:B------:R-:W-:Y:S05]  /*12a0*/  BSYNC.RELIABLE B3 ;  /* 0x0000000000037941 */ /* 0x000fea0003800100 */
.L_x_39:
[----:B------:R2:W-:Y:S02]  /*12b0*/  @!P3 STS [UR8+0x24], R2 ;  /* 0x00002402ff00b988 */ /* 0x0005e40008000808 */
.L_x_42:
[----:B------:R-:W-:Y:S05]  /*12c0*/  BSYNC.RECONVERGENT B4 ;  /* 0x0000000000047941 */ /* 0x000fea0003800200 */
.L_x_38:
[----:B------:R-:W-:Y:S05]  /*12d0*/  WARPSYNC.ALL ;  /* 0x0000000000007948 */ /* 0x000fea0003800000 */
[----:B------:R-:W-:Y:S01]  /*12e0*/  NOP ;  /* 0x0000000000007918 */ /* 0x000fe20000000000 */
[----:B------:R-:W-:Y:S04]  /*12f0*/  BSSY.RECONVERGENT B4, `(.L_x_43) ;  /* 0x000000e000047945 */ /* 0x000fe80003800200 */
[----:B------:R-:W-:Y:S05]  /*1300*/  @P3 BRA `(.L_x_44) ;  /* 0x0000000000303947 */ /* 0x000fea0003800000 */
[----:B--23--:R-:W2:Y:S01]  /*1310*/  LDS R3, [UR8+0x34] ;  /* 0x00003408ff037984 */ /* 0x00cea20008000800 */
[----:B----4-:R-:W3:Y:S03]  /*1320*/  LDC.64 R4, c[0x0][0x3b8] ;  /* 0x0000ee00ff047b82 */ /* 0x010ee60000000a00 */
[----:B------:R-:W4:Y:S01]  /*1330*/  LDS R2, [UR8+0x1c] ;  /* 0x00001c08ff027984 */ /* 0x000f220008000800 */
[C---:B---3--:R-:W-:Y:S01]  /*1340*/  SHF.L.U64.HI R5, R4.reuse, 0x1, R5 ;  /* 0x0000000104057819 */ /* 0x048fe20000010205 */
[----:B------:R-:W-:-:S03]  /*1350*/  IMAD.SHL.U32 R4, R4, 0x2, RZ ;  /* 0x0000000204047824 */ /* 0x000fc600078e00ff */
[--C-:B-----5:R-:W-:Y:S02]  /*1360*/  SHF.R.U32.HI R7, RZ, 0x4, R5.reuse ;  /* 0x00000004ff077819 */ /* 0x120fe40000011605 */
[----:B------:R-:W-:-:S05]  /*1370*/  SHF.R.U64 R4, R4, 0x4, R5 ;  /* 0x0000000404047819 */ /* 0x000fca0000001205 */
[----:B------:R3:W-:Y:S01]  /*1380*/  STS [UR8+0xc], R4 ;  /* 0x00000c04ff007988 */ /* 0x0007e20008000808 */
[----:B--2---:R-:W-:Y:S02]  /*1390*/  LOP3.LUT R3, R3, 0x7, RZ, 0xb8, !PT ;  /* 0x0000000703037812 */ /* 0x004fe400078eb8ff */
[----:B----4-:R-:W-:-:S03]  /*13a0*/  LOP3.LUT R2, R2, 0xf, R7, 0xb8, !PT ;  /* 0x0000000f02027812 */ /* 0x010fc600078eb807 */
[----:B------:R3:W-:Y:S04]  /*13b0*/  STS [UR8+0x34], R3 ;  /* 0x00003403ff007988 */ /* 0x0007e80008000808 */
[----:B------:R3:W-:Y:S02]  /*13c0*/  STS [UR8+0x1c], R2 ;  /* 0x00001c02ff007988 */ /* 0x0007e40008000808 */
.L_x_44:
[----:B------:R-:W-:Y:S05]  /*13d0*/  BSYNC.RECONVERGENT B4 ;  /* 0x0000000000047941 */ /* 0x000fea0003800200 */
.L_x_43:
[----:B------:R-:W-:Y:S04]  /*13e0*/  BSSY.RECONVERGENT B5, `(.L_x_45) ;  /* 0x000001a000057945 */ /* 0x000fe80003800200 */
[----:B------:R-:W-:Y:S04]  /*13f0*/  BSSY.RELIABLE B4, `(.L_x_46) ;  /* 0x0000015000047945 */ /* 0x000fe80003800100 */
[----:B------:R-:W-:Y:S05]  /*1400*/  @P3 BRA `(.L_x_47) ;  /* 0x0000000000203947 */ /* 0x000fea0003800000 */
[----:B--23--:R-:W2:Y:S02]  /*1410*/  LDS R2, [UR8+0x34] ;  /* 0x00003408ff027984 */ /* 0x00cea40008000800 */
[----:B--2---:R-:W-:-:S05]  /*1420*/  LOP3.LUT R2, R2, 0x38, RZ, 0xb8, !PT ;  /* 0x0000003802027812 */ /* 0x004fca00078eb8ff */
[----:B------:R2:W-:Y:S01]  /*1430*/  STS [UR8+0x34], R2 ;  /* 0x00003402ff007988 */ /* 0x0005e20008000808 */
[----:B------:R-:W-:Y:S05]  /*1440*/  @P3 BRA `(.L_x_48) ;  /* 0x0000000000203947 */ /* 0x000fea0003800000 */
[----:B--2---:R-:W2:Y:S01]  /*1450*/  LDS R2, [UR8+0x8] ;  /* 0x00000808ff027984 */ /* 0x004ea20008000800 */
[----:B------:R-:W-:-:S05]  /*1460*/  IMAD.MOV.U32 R3, RZ, RZ, 0x780 ;  /* 0x00000780ff037424 */ /* 0x000fca00078e00ff */
[----:B--2---:R-:W-:-:S05]  /*1470*/  LOP3.LUT R2, R2, 0x500, R3, 0xd8, !PT ;  /* 0x0000050002027812 */ /* 0x004fca00078ed803 */
[----:B------:R2:W-:Y:S02]  /*1480*/  STS [UR8+0x8], R2 ;  /* 0x00000802ff007988 */ /* 0x0005e40008000808 */
.L_x_47:
[----:B------:R-:W-:Y:S05]  /*1490*/  @P3 BRA `(.L_x_49) ;  /* 0x0000000000283947 */ /* 0x000fea0003800000 */
[----:B--23--:R-:W2:Y:S02]  /*14a0*/  LDS R2, [UR8+0x8] ;  /* 0x00000808ff027984 */ /* 0x00cea40008000800 */
[----:B--2---:R-:W-:-:S05]  /*14b0*/  LOP3.LUT R2, R2, 0x1800, RZ, 0xb8, !PT ;  /* 0x0000180002027812 */ /* 0x004fca00078eb8ff */
[----:B------:R3:W-:Y:S02]  /*14c0*/  STS [UR8+0x8], R2 ;  /* 0x00000802ff007988 */ /* 0x0007e40008000808 */
.L_x_48:
[----:B------:R-:W-:Y:S05]  /*14d0*/  @P3 BREAK.RELIABLE B4 ;  /* 0x0000000000043942 */ /* 0x000fea0003800100 */
[----:B------:R-:W-:Y:S05]  /*14e0*/  @P3 BRA `(.L_x_50) ;  /* 0x0000000000243947 */ /* 0x000fea0003800000 */
[----:B--23--:R-:W2:Y:S01]  /*14f0*/  LDS R2, [UR8+0x8] ;  /* 0x00000808ff027984 */ /* 0x00cea20008000800 */
[----:B------:R-:W-:-:S05]  /*1500*/  IMAD.MOV.U32 R3, RZ, RZ, 0x6000 ;  /* 0x00006000ff037424 */ /* 0x000fca00078e00ff */
[----:B--2---:R-:W-:-:S04]  /*1510*/  LOP3.LUT R2, R2, 0x6000, R3, 0xd8, !PT ;  /* 0x0000600002027812 */ /* 0x004fc800078ed803 */
[----:B------:R-:W-:-:S05]  /*1520*/  LOP3.LUT R2, R2, 0x400000, RZ, 0xb8, !PT ;  /* 0x0040000002027812 */ /* 0x000fca00078eb8ff */
[----:B------:R2:W-:Y:S02]  /*1530*/  STS [UR8+0x8], R2 ;  /* 0x00000802ff007988 */ /* 0x0005e40008000808 */
.L_x_49:
[----:B------:R-:W-:Y:S05]  /*1540*/  BSYNC.RELIABLE B4 ;  /* 0x0000000000047941 */ /* 0x000fea0003800100 */
.L_x_46:
[----:B--23--:R-:W2:Y:S02]  /*1550*/  @!P3 LDS R2, [UR8+0x8] ;  /* 0x00000808ff02b984 */ /* 0x00cea40008000800 */
[----:B--2---:R-:W-:-:S05]  /*1560*/  @!P3 LOP3.LUT R2, R2, 0x8000, RZ, 0xb8, !PT ;  /* 0x000080000202b812 */ /* 0x004fca00078eb8ff */
[----:B------:R2:W-:Y:S02]  /*1570*/  @!P3 STS [UR8+0x8], R2 ;  /* 0x00000802ff00b988 */ /* 0x0005e40008000808 */
.L_x_50:
[----:B------:R-:W-:Y:S05]  /*1580*/  BSYNC.RECONVERGENT B5 ;  /* 0x0000000000057941 */ /* 0x000fea0003800200 */
.L_x_45:
[----:B------:R-:W-:Y:S05]  /*1590*/  WARPSYNC.ALL ;  /* 0x0000000000007948 */ /* 0x000fea0003800000 */
[----:B------:R-:W-:Y:S01]  /*15a0*/  NOP ;  /* 0x0000000000007918 */ /* 0x000fe20000000000 */
[----:B------:R-:W-:-:S04]  /*15b0*/  UIADD3 UR4, UPT, UPT, UR4, 0x100, URZ ;  /* 0x0000010004047890 */ /* 0x000fc8000fffe0ff */
[----:B------:R-:W-:-:S04]  /*15c0*/  UIADD3 UR12, UP0, UPT, UR4, UR12, URZ ;  /* 0x0000000c040c7290 */ /* 0x000fc8000ff1e0ff */
[----:B------:R-:W-:Y:S01]  /*15d0*/  ULEA.HI.X.SX32 UR13, UR4, UR13, 0x1, UP0 ;  /* 0x0000000d040d7291 */ /* 0x000fe200080f0eff */
[----:B------:R-:W-:Y:S11]  /*15e0*/  @P0 BRA `(.L_x_51) ;  /* 0x0000000000300947 */ /* 0x000ff60003800000 */
[----:B--23--:R-:W2:Y:S01]  /*15f0*/  S2R R2, SR_LANEID ;  /* 0x0000000000027919 */ /* 0x00cea20000000000 */
[----:B------:R-:W-:Y:S05]  /*1600*/  WARPSYNC.ALL ;  /* 0x0000000000007948 */ /* 0x000fea0003800000 */
[----:B------:R-:W-:Y:S01]  /*1610*/  NOP ;  /* 0x0000000000007918 */ /* 0x000fe20000000000 */
[----:B--2-4-:R-:W-:-:S05]  /*1620*/  IMAD.SHL.U32 R4, R2, 0x4, RZ ;  /* 0x0000000402047824 */ /* 0x014fca00078e00ff */
[----:B------:R-:W2:Y:S01]  /*1630*/  LDS R5, [R4+UR8] ;  /* 0x0000000804057984 */ /* 0x000ea20008000800 */
[----:B------:R-:W-:-:S05]  /*1640*/  IADD3 R2, P1, PT, R4, UR12, RZ ;  /* 0x0000000c04027c10 */ /* 0x000fca000ff3e0ff */
[----:B------:R-:W-:-:S05]  /*1650*/  IMAD.X R3, RZ, RZ, UR13, P1 ;  /* 0x0000000dff037e24 */ /* 0x000fca00088e06ff */
[----:B--2---:R2:W3:Y:S01]  /*1660*/  ATOMG.E.EXCH.STRONG.GPU PT, RZ, [R2], R5 ;  /* 0x0000000502ff73a8 */ /* 0x0044e200041ee100 */
[----:B------:R-:W-:-:S04]  /*1670*/  DEPBAR {5,4,3,2,1,0} ;  /* 0x0000003f0000791a */ /* 0x000fc80000000000 */
[----:B------:R-:W4:Y:S02]  /*1680*/  CCTL.E.C.LDCU.IV.DEEP [UR12] ;  /* 0x000000000c007540 */ /* 0x000f240009c08000 */
[----:B----4-:R2:W-:Y:S01]  /*1690*/  UTMACCTL.IV [UR12] ;  /* 0x000000000c0079b9 */ /* 0x0105e20008000000 */
[----:B------:R-:W-:Y:S01]  /*16a0*/  NOP ;  /* 0x0000000000007918 */ /* 0x000fe20000000000 */
.L_x_51:
[----:B------:R-:W-:Y:S05]  /*16b0*/  @P0 BRA `(.L_x_52) ;  /* 0x00000000000c0947 */ /* 0x000fea0003800000 */
[----:B------:R0:W-:Y:S01]  /*16c0*/  UTMACMDFLUSH ;  /* 0x00000000000079b7 */ /* 0x0001e20000000000 */
[----:B------:R-:W-:Y:S05]  /*16d0*/  @P0 BRA `(.L_x_52) ;  /* 0x0000000000040947 */ /* 0x000fea0003800000 */
[----:B------:R-:W-:-:S04]  /*16e0*/  DEPBAR.LE SB0, 0x0 ;  /* 0x000080000000791a */ /* 0x000fc80000000000 */
.L_x_52:
[----:B------:R-:W-:Y:S05]  /*16f0*/  WARPSYNC.ALL ;  /* 0x0000000000007948 */ /* 0x000fea0003800000 */
[----:B------:R-:W-:Y:S01]  /*1700*/  NOP ;  /* 0x0000000000007918 */ /* 0x000fe20000000000 */
[----:B---3--:R-:W-:Y:S01]  /*1710*/  BAR.SYNC.DEFER_BLOCKING 0x0 ;  /* 0x0000000000007b1d */ /* 0x008fe20000010000 */
[----:B--2---:R-:W-:Y:S01]  /*1720*/  SHF.R.U32.HI R2, RZ, 0x5, R0 ;  /* 0x00000005ff027819 */ /* 0x004fe20000011600 */
[----:B------:R-:W-:-:S03]  /*1730*/  UIADD3 UR10, UPT, UPT, UR8, 0x18020, URZ ;  /* 0x00018020080a7890 */ /* 0x000fc6000fffe0ff */
[----:B------:R-:W-:Y:S01]  /*1740*/  R2UR UR9, R2 ;  /* 0x00000000020972ca */ /* 0x000fe200000e0000 */
[----:B------:R-:W-:Y:S01]  /*1750*/  VOTEU.ALL UP0, P3 ;  /* 0x0000000000ff7886 */ /* 0x000fe20001800000 */
[----:B------:R-:W-:Y:S01]  /*1760*/  UMOV UR4, 0x1 ;  /* 0x0000000100047882 */ /* 0x000fe20000000000 */
[----:B------:R-:W-:Y:S01]  /*1770*/  VOTEU.ALL UP1, P3 ;  /* 0x0000000000ff7886 */ /* 0x000fe20001820000 */
[----:B------:R-:W-:Y:S02]  /*1780*/  BSSY.RECONVERGENT B5, `(.L_x_53) ;  /* 0x0000018000057945 */ /* 0x000fe40003800200 */
[----:B------:R-:W-:-:S04]  /*1790*/  @!UP0 UIADD3 UR16, UPT, UPT, -UR4, 0x100000, URZ ;  /* 0x0010000004108890 */ /* 0x000fc8000fffe1ff */
[----:B------:R-:W-:Y:S02]  /*17a0*/  @!UP0 USHF.L.U32 UR17, UR16, 0xb, URZ ;  /* 0x0000000b10118899 */ /* 0x000fe400080006ff */
[----:B------:R-:W-:Y:S02]  /*17b0*/  @!UP0 USHF.L.U32 UR16, UR16, 0x1, URZ ;  /* 0x0000000110108899 */ /* 0x000fe400080006ff */
[----:B------:R-:W-:-:S04]  /*17c0*/  @!UP0 UIADD3 UR4, UPT, UPT, -UR4, 0x100000, URZ ;  /* 0x0010000004048890 */ /* 0x000fc8000fffe1ff */
[----:B------:R-:W-:Y:S02]  /*17d0*/  @!UP0 USHF.L.U32 UR5, UR4, 0xb, URZ ;  /* 0x0000000b04058899 */ /* 0x000fe400080006ff */
[----:B------:R-:W-:Y:S01]  /*17e0*/  @!UP0 USHF.L.U32 UR4, UR4, 0x1, URZ ;  /* 0x0000000104048899 */ /* 0x000fe200080006ff */
[----:B------:R-:W-:Y:S01]  /*17f0*/  VOTEU.ALL UP0, P3 ;  /* 0x0000000000ff7886 */ /* 0x000fe20001800000 */
[----:B------:R-:W2:Y:S04]  /*1800*/  FENCE.VIEW.ASYNC.S ;  /* 0x00000000000073c6 */ /* 0x000ea80000000000 */
[----:B--2---:R2:W3:Y:S06]  /*1810*/  @!UP0 SYNCS.EXCH.64 URZ, [UR8+0x18000], UR16 ;  /* 0x0180001008ff85b2 */ /* 0x0044ec0008000100 */
[----:B------:R2:W3:Y:S02]  /*1820*/  @!UP1 SYNCS.EXCH.64 URZ, [UR8+0x18020], UR4 ;  /* 0x0180200408ff95b2 */ /* 0x0004e40008000100 */
[----:B---3--:R-:W-:Y:S06]  /*1830*/  BAR.SYNC.DEFER_BLOCKING 0x0 ;  /* 0x0000000000007b1d */ /* 0x008fec0000010000 */
[----:B------:R-:W-:Y:S05]  /*1840*/  @P3 BRA `(.L_x_54) ;  /* 0x00000000002c3947 */ /* 0x000fea0003800000 */
[----:B--2---:R-:W-:Y:S02]  /*1850*/  UMOV UR4, 0x1 ;  /* 0x0000000100047882 */ /* 0x004fe40000000000 */
[----:B------:R-:W-:-:S04]  /*1860*/  UIADD3 UR16, UPT, UPT, -UR4, 0x100000, URZ ;  /* 0x0010000004107890 */ /* 0x000fc8000fffe1ff */
[----:B------:R-:W-:Y:S02]  /*1870*/  USHF.L.U32 UR17, UR16, 0xb, URZ ;  /* 0x0000000b10117899 */ /* 0x000fe400080006ff */
[----:B------:R-:W-:Y:S02]  /*1880*/  USHF.L.U32 UR16, UR16, 0x1, URZ ;  /* 0x0000000110107899 */ /* 0x000fe400080006ff */
[----:B------:R-:W-:-:S04]  /*1890*/  UIADD3 UR4, UPT, UPT, -UR4, 0x100000, URZ ;  /* 0x0010000004047890 */ /* 0x000fc8000fffe1ff */
[----:B------:R-:W-:Y:S02]  /*18a0*/  USHF.L.U32 UR5, UR4, 0xb, URZ ;  /* 0x0000000b04057899 */ /* 0x000fe400080006ff */
[----:B------:R-:W-:Y:S01]  /*18b0*/  USHF.L.U32 UR4, UR4, 0x1, URZ ;  /* 0x0000000104047899 */ /* 0x000fe200080006ff */
[----:B------:R-:W2:Y:S03]  /*18c0*/  FENCE.VIEW.ASYNC.S ;  /* 0x00000000000073c6 */ /* 0x000ea60000000000 */
[----:B--2---:R3:W2:Y:S08]  /*18d0*/  SYNCS.EXCH.64 URZ, [UR8+0x18008], UR16 ;  /* 0x0180081008ff75b2 */ /* 0x0046b00008000100 */
[----:B------:R3:W4:Y:S02]  /*18e0*/  SYNCS.EXCH.64 URZ, [UR8+0x18028], UR4 ;  /* 0x0180280408ff75b2 */ /* 0x0007240008000100 */
[----:B---3--:R-:W-:Y:S01]  /*18f0*/  NOP ;  /* 0x0000000000007918 */ /* 0x008fe20000000000 */
.L_x_54:
[----:B--2---:R-:W-:Y:S05]  /*1900*/  BSYNC.RECONVERGENT B5 ;  /* 0x0000000000057941 */ /* 0x004fea0003800200 */
.L_x_53:
[----:B----4-:R-:W-:Y:S01]  /*1910*/  BAR.SYNC.DEFER_BLOCKING 0x0 ;  /* 0x0000000000007b1d */ /* 0x010fe20000010000 */
[----:B------:R-:W-:Y:S01]  /*1920*/  USHF.L.U32 UR23, UR14, 0x6, URZ ;  /* 0x000000060e177899 */ /* 0x000fe200080006ff */
[----:B------:R-:W-:Y:S01]  /*1930*/  ISETP.GE.AND P0, PT, R6, 0x1, PT ;  /* 0x000000010600780c */ /* 0x000fe20003f06270 */
[----:B------:R-:W-:-:S03]  /*1940*/  USHF.L.U32 UR27, UR15, 0x6, URZ ;  /* 0x000000060f1b7899 */ /* 0x000fc600080006ff */
[----:B------:R-:W-:Y:S04]  /*1950*/  BSSY.RECONVERGENT B5, `(.L_x_55) ;  /* 0x000000d000057945 */ /* 0x000fe80003800200 */
[----:B------:R-:W-:Y:S05]  /*1960*/  @P3 BRA `(.L_x_56) ;  /* 0x00000000002c3947 */ /* 0x000fea0003800000 */
[----:B------:R-:W-:Y:S02]  /*1970*/  UMOV UR4, 0x1 ;  /* 0x0000000100047882 */ /* 0x000fe40000000000 */
[----:B------:R-:W-:-:S04]  /*1980*/  UIADD3 UR16, UPT, UPT, -UR4, 0x100000, URZ ;  /* 0x0010000004107890 */ /* 0x000fc8000fffe1ff */
[----:B------:R-:W-:Y:S02]  /*1990*/  USHF.L.U32 UR17, UR16, 0xb, URZ ;  /* 0x0000000b10117899 */ /* 0x000fe400080006ff */
[----:B------:R-:W-:Y:S02]  /*19a0*/  USHF.L.U32 UR16, UR16, 0x1, URZ ;  /* 0x0000000110107899 */ /* 0x000fe400080006ff */
[----:B------:R-:W-:-:S04]  /*19b0*/  UIADD3 UR4, UPT, UPT, -UR4, 0x100000, URZ ;  /* 0x0010000004047890 */ /* 0x000fc8000fffe1ff */
[----:B------:R-:W-:Y:S02]  /*19c0*/  USHF.L.U32 UR5, UR4, 0xb, URZ ;  /* 0x0000000b04057899 */ /* 0x000fe400080006ff */
[----:B------:R-:W-:Y:S01]  /*19d0*/  USHF.L.U32 UR4, UR4, 0x1, URZ ;  /* 0x0000000104047899 */ /* 0x000fe200080006ff */
[----:B------:R-:W2:Y:S03]  /*19e0*/  FENCE.VIEW.ASYNC.S ;  /* 0x00000000000073c6 */ /* 0x000ea60000000000 */
[----:B--2---:R2:W3:Y:S08]  /*19f0*/  SYNCS.EXCH.64 URZ, [UR8+0x18010], UR16 ;  /* 0x0180101008ff75b2 */ /* 0x0044f00008000100 */
[----:B------:R2:W4:Y:S01]  /*1a00*/  SYNCS.EXCH.64 URZ, [UR8+0x18030], UR4 ;  /* 0x0180300408ff75b2 */ /* 0x0005220008000100 */
[----:B------:R-:W-:Y:S01]  /*1a10*/  NOP ;  /* 0x0000000000007918 */ /* 0x000fe20000000000 */
.L_x_56:
[----:B--2---:R-:W-:Y:S05]  /*1a20*/  BSYNC.RECONVERGENT B5 ;  /* 0x0000000000057941 */ /* 0x004fea0003800200 */
.L_x_55:
[----:B------:R-:W-:Y:S05]  /*1a30*/  @!P0 BRA `(.L_x_57) ;  /* 0x0000000c00448947 */ /* 0x000fea0003800000 */
[----:B---34-:R-:W-:Y:S01]  /*1a40*/  BAR.SYNC.DEFER_BLOCKING 0x0 ;  /* 0x0000000000007b1d */ /* 0x018fe20000010000 */
[----:B------:R-:W-:Y:S01]  /*1a50*/  @!P3 IMAD.MOV.U32 R2, RZ, RZ, 0x8000 ;  /* 0x00008000ff02b424 */ /* 0x000fe200078e00ff */
[----:B------:R-:W-:Y:S01]  /*1a60*/  ELECT P1, URZ, PT ;  /* 0x0000000000ff782f */ /* 0x000fe20003820000 */
[----:B------:R-:W-:-:S03]  /*1a70*/  ULOP3.LUT UR4, UR9, 0x1, URZ, 0xc0, !UPT ;  /* 0x0000000109047892 */ /* 0x000fc6000f8ec0ff */
[C---:B------:R-:W-:Y:S02]  /*1a80*/  ISETP.LT.U32.AND P1, PT, R20.reuse, 0x40, P1 ;  /* 0x000000401400780c */ /* 0x040fe40000f21070 */
[----:B------:R-:W-:Y:S01]  /*1a90*/  ELECT P0, URZ, PT ;  /* 0x0000000000ff782f */ /* 0x000fe20003800000 */
[----:B------:R-:W-:Y:S02]  /*1aa0*/  ULEA UR20, UR4, UR8, 0xd ;  /* 0x0000000804147291 */ /* 0x000fe4000f8e68ff */
[----:B------:R-:W-:Y:S01]  /*1ab0*/  USHF.L.U32 UR22, UR4, 0x6, URZ ;  /* 0x0000000604167899 */ /* 0x000fe200080006ff */
[----:B------:R-:W-:-:S06]  /*1ac0*/  ISETP.LT.U32.AND P0, PT, R20, 0x40, P0 ;  /* 0x000000401400780c */ /* 0x000fcc0000701070 */
[----:B------:R-:W-:Y:S01]  /*1ad0*/  UMOV UR26, UR22 ;  /* 0x00000016001a7c82 */ /* 0x000fe20008000000 */
[----:B------:R-:W-:Y:S01]  /*1ae0*/  VOTEU.ANY UP0, P1 ;  /* 0x0000000000ff7886 */ /* 0x000fe20000800100 */
[----:B------:R2:W-:Y:S01]  /*1af0*/  @!P3 SYNCS.ARRIVE.TRANS64 RZ, [UR8+0x18000], R2 ;  /* 0x01800002ffffb9a7 */ /* 0x0005e20008000008 */
[----:B------:R3:W-:Y:S06]  /*1b00*/  MEMBAR.ALL.CTA ;  /* 0x0000000000007992 */ /* 0x0007ec0000008000 */
[----:B---3--:R-:W3:Y:S01]  /*1b10*/  FENCE.VIEW.ASYNC.S ;  /* 0x00000000000073c6 */ /* 0x008ee20000000000 */
[----:B------:R-:W-:Y:S01]  /*1b20*/  @UP0 UIADD3 UR21, UPT, UPT, UR8, 0x18000, URZ ;  /* 0x0001800008150890 */ /* 0x000fe2000fffe0ff */
[----:B---3--:R-:W-:Y:S01]  /*1b30*/  VOTEU.ANY UP0, P1 ;  /* 0x0000000000ff7886 */ /* 0x008fe20000800100 */
[----:B------:R-:W-:-:S05]  /*1b40*/  VOTEU.ANY UP1, P0 ;  /* 0x0000000000ff7886 */ /* 0x000fca0000020100 */
[----:B------:R-:W-:Y:S02]  /*1b50*/  @UP1 UIADD3 UR24, UPT, UPT, UR20, 0xc000, URZ ;  /* 0x0000c00014181890 */ /* 0x000fe4000fffe0ff */
[----:B------:R-:W-:Y:S01]  /*1b60*/  @UP1 UIADD3 UR25, UPT, UPT, UR8, 0x18000, URZ ;  /* 0x0001800008191890 */ /* 0x000fe2000fffe0ff */
[----:B------:R-:W-:Y:S01]  /*1b70*/  VOTEU.ANY UP1, P0 ;  /* 0x0000000000ff7886 */ /* 0x000fe20000020100 */
[----:B------:R-:W-:Y:S06]  /*1b80*/  BAR.SYNC.DEFER_BLOCKING 0x0 ;  /* 0x0000000000007b1d */ /* 0x000fec0000010000 */
[----:B------:R2:W-:Y:S01]  /*1b90*/  @UP0 UTMALDG.2D [UR20], [UR6] ;  /* 0x00000014060005b4 */ /* 0x0005e20008008000 */
[----:B------:R-:W-:Y:S01]  /*1ba0*/  UISETP.NE.U32.AND UP0, UPT, UR9, URZ, UPT ;  /* 0x000000ff0900728c */ /* 0x000fe2000bf05070 */
[----:B------:R-:W-:Y:S06]  /*1bb0*/  BAR.SYNC.DEFER_BLOCKING 0x0 ;  /* 0x0000000000007b1d */ /* 0x000fec0000010000 */
[----:B------:R2:W-:Y:S02]  /*1bc0*/  @UP1 UTMALDG.2D [UR24], [UR42] ;  /* 0x000000182a0015b4 */ /* 0x0005e40008008000 */
[----:B------:R-:W-:Y:S06]  /*1bd0*/  BAR.SYNC.DEFER_BLOCKING 0x0 ;  /* 0x0000000000007b1d */ /* 0x000fec0000010000 */
[----:B------:R-:W3:Y:S02]  /*1be0*/  SYNCS.PHASECHK.TRANS64.TRYWAIT P0, [UR8+0x18000], RZ ;  /* 0x018000ffff0075a7 */ /* 0x000ee40008001108 */
[----:B--23--:R-:W-:Y:S05]  /*1bf0*/  @!P0 BRA `(.L_x_58) ;  /* 0x0000001000788947 */ /* 0x00cfea0003800000 */
.L_x_74:
[----:B------:R-:W-:Y:S05]  /*1c00*/  BRA.U UP0, `(.L_x_59) ;  /* 0x0000000100c87547 */ /* 0x000fea000b800000 */
[----:B------:R-:W-:Y:S02]  /*1c10*/  USHF.R.U32.HI UR14, URZ, 0x4, UR8 ;  /* 0x00000004ff0e7899 */ /* 0x000fe40008011608 */
[----:B------:R-:W-:Y:S02]  /*1c20*/  UIADD3 UR15, UPT, UPT, UR8, 0xc000, URZ ;  /* 0x0000c000080f7890 */ /* 0x000fe4000fffe0ff */
[----:B------:R-:W-:Y:S02]  /*1c30*/  USGXT.U32 UR14, UR14, 0xe ;  /* 0x0000000e0e0e789a */ /* 0x000fe40008000000 */
[----:B------:R-:W-:Y:S02]  /*1c40*/  USHF.R.U32.HI UR15, URZ, 0x4, UR15 ;  /* 0x00000004ff0f7899 */ /* 0x000fe4000801160f */
[----:B------:R-:W-:Y:S02]  /*1c50*/  UIADD3 UR50, UP0, UPT, UR14, 0x2, URZ ;  /* 0x000000020e327890 */ /* 0x000fe4000ff1e0ff */
[----:B------:R-:W-:Y:S01]  /*1c60*/  USGXT.U32 UR16, UR15, 0xe ;  /* 0x0000000e0f10789a */ /* 0x000fe20008000000 */
[----:B------:R-:W-:Y:S01]  /*1c70*/  UMOV UR4, URZ ;  /* 0x000000ff00047c82 */ /* 0x000fe20008000000 */
[----:B------:R-:W-:Y:S01]  /*1c80*/  UMOV UR5, URZ ;  /* 0x000000ff00057c82 */ /* 0x000fe20008000000 */
[----:B------:R-:W-:-:S02]  /*1c90*/  UIADD3.X UR51, UPT, UPT, UR4, 0x40004040, URZ, UP0, !UPT ;  /* 0x4000404004337890 */ /* 0x000fc400087fe4ff */
[----:B------:R-:W-:Y:S02]  /*1ca0*/  UIADD3 UR48, UP0, UPT, UR16, 0x2, URZ ;  /* 0x0000000210307890 */ /* 0x000fe4000ff1e0ff */
[----:B------:R-:W-:Y:S02]  /*1cb0*/  UIADD3.64 UR24, UPT, UPT, UR50, 0x4, URZ ;  /* 0x0000000432187897 */ /* 0x000fe4000fffe0ff */
[----:B------:R-:W-:Y:S02]  /*1cc0*/  UIADD3.X UR49, UPT, UPT, UR5, 0x40004040, URZ, UP0, !UPT ;  /* 0x4000404005317890 */ /* 0x000fe400087fe4ff */
[----:B------:R-:W-:Y:S02]  /*1cd0*/  UIADD3.64 UR4, UPT, UPT, UR50, 0x2, URZ ;  /* 0x0000000232047897 */ /* 0x000fe4000fffe0ff */
[----:B------:R-:W-:Y:S02]  /*1ce0*/  UIADD3.64 UR20, UPT, UPT, UR48, 0x2, URZ ;  /* 0x0000000230147897 */ /* 0x000fe4000fffe0ff */
[----:B------:R-:W-:-:S02]  /*1cf0*/  UIADD3.64 UR28, UPT, UPT, UR48, 0x4, URZ ;  /* 0x00000004301c7897 */ /* 0x000fc4000fffe0ff */
[----:B------:R-:W-:Y:S02]  /*1d00*/  UIADD3.64 UR30, UPT, UPT, UR50, 0x1fe, URZ ;  /* 0x000001fe321e7897 */ /* 0x000fe4000fffe0ff */
[----:B------:R-:W-:Y:S02]  /*1d10*/  UIADD3.64 UR32, UPT, UPT, UR48, 0x1fe, URZ ;  /* 0x000001fe30207897 */ /* 0x000fe4000fffe0ff */
[----:B------:R-:W-:Y:S02]  /*1d20*/  UIADD3.64 UR34, UPT, UPT, UR50, 0x200, URZ ;  /* 0x0000020032227897 */ /* 0x000fe4000fffe0ff */
[----:B------:R-:W-:Y:S02]  /*1d30*/  UIADD3.64 UR36, UPT, UPT, UR48, 0x200, URZ ;  /* 0x0000020030247897 */ /* 0x000fe4000fffe0ff */
[----:B------:R-:W-:Y:S02]  /*1d40*/  UIADD3.64 UR38, UPT, UPT, UR50, 0x202, URZ ;  /* 0x0000020232267897 */ /* 0x000fe4000fffe0ff */
[----:B------:R-:W-:Y:S01]  /*1d50*/  UIADD3.64 UR40, UPT, UPT, UR48, 0x202, URZ ;  /* 0x0000020230287897 */ /* 0x000fe2000fffe0ff */
[----:B------:R-:W-:Y:S01]  /*1d60*/  UMOV UR18, 0x0 ;  /* 0x0000000000127882 */ /* 0x000fe20000000000 */
[----:B------:R-:W-:Y:S01]  /*1d70*/  UMOV UR19, 0x4100490 ;  /* 0x0410049000137882 */ /* 0x000fe20000000000 */
[----:B------:R-:W-:Y:S01]  /*1d80*/  UIADD3.64 UR44, UPT, UPT, UR50, 0x204, URZ ;  /* 0x00000204322c7897 */ /* 0x000fe2000fffe0ff */
[----:B------:R-:W-:Y:S01]  /*1d90*/  UMOV UR15, 0x40004040 ;  /* 0x40004040000f7882 */ /* 0x000fe20000000000 */
[----:B------:R-:W-:Y:S01]  /*1da0*/  UIADD3.64 UR46, UPT, UPT, UR48, 0x204, URZ ;  /* 0x00000204302e7897 */ /* 0x000fe2000fffe0ff */
[----:B------:R-:W-:Y:S01]  /*1db0*/  UMOV UR17, 0x40004040 ;  /* 0x4000404000117882 */ /* 0x000fe20000000000 */
[----:B------:R-:W-:Y:S01]  /*1dc0*/  UMOV UR52, 0x0 ;  /* 0x0000000000347882 */ /* 0x000fe20000000000 */
[----:B------:R-:W-:Y:S01]  /*1dd0*/  UMOV UR53, 0x4100490 ;  /* 0x0410049000357882 */ /* 0x000fe20000000000 */
[----:B------:R-:W-:Y:S01]  /*1de0*/  UMOV UR54, 0x0 ;  /* 0x0000000000367882 */ /* 0x000fe20000000000 */
[----:B------:R-:W-:Y:S01]  /*1df0*/  UMOV UR55, 0x4100490 ;  /* 0x0410049000377882 */ /* 0x000fe20000000000 */
[----:B------:R2:W-:Y:S01]  /*1e00*/  UTCHMMA gdesc[UR14], gdesc[UR16], tmem[UR11], tmem[UR18], idesc[UR19], !UPT ;  /* 0x00ff12100e0075ea */ /* 0x0005e2000f80000b */
[----:B------:R-:W-:Y:S01]  /*1e10*/  UMOV UR56, 0x0 ;  /* 0x0000000000387882 */ /* 0x000fe20000000000 */
[----:B------:R-:W-:Y:S01]  /*1e20*/  UMOV UR57, 0x4100490 ;  /* 0x0410049000397882 */ /* 0x000fe20000000000 */
[----:B------:R2:W-:Y:S01]  /*1e30*/  UTCHMMA gdesc[UR50], gdesc[UR48], tmem[UR11], tmem[UR52], idesc[UR53], UPT ;  /* 0x00ff3430320075ea */ /* 0x0005e2000b80000b */
        /* <DEDUP_REMOVED lines=12> */
[----:B------:R2:W-:Y:S01]  /*1f00*/  UTCHMMA gdesc[UR38], gdesc[UR40], tmem[UR11], tmem[UR62], idesc[UR63], UPT ;  /* 0x00ff3e28260075ea */ /* 0x0005e2000b80000b */
[----:B------:R2:W-:Y:S01]  /*1f10*/  UTCHMMA gdesc[UR44], gdesc[UR46], tmem[UR11], tmem[UR64], idesc[UR65], UPT ;  /* 0x00ff402e2c0075ea */ /* 0x0005e2000b80000b */
[----:B------:R-:W-:Y:S01]  /*1f20*/  NOP ;  /* 0x0000000000007918 */ /* 0x000fe20000000000 */
.L_x_59:
[----:B------:R-:W-:Y:S01]  /*1f30*/  ELECT P0, URZ, PT ;  /* 0x0000000000ff782f */ /* 0x000fe20003800000 */
[----:B--2---:R-:W-:Y:S01]  /*1f40*/  UMOV UR4, UR10 ;  /* 0x0000000a00047c82 */ /* 0x004fe20008000000 */
[----:B------:R-:W-:Y:S02]  /*1f50*/  UMOV UR5, URZ ;  /* 0x000000ff00057c82 */ /* 0x000fe40008000000 */
[----:B------:R-:W-:-:S13]  /*1f60*/  ISETP.LT.U32.AND P0, PT, R20, 0x20, P0 ;  /* 0x000000201400780c */ /* 0x000fda0000701070 */
[----:B------:R-:W-:Y:S01]  /*1f70*/  VOTEU.ANY UP0, P0 ;  /* 0x0000000000ff7886 */ /* 0x000fe20000000100 */
[----:B------:R-:W-:Y:S01]  /*1f80*/  VOTEU.ANY UP1, P0 ;  /* 0x0000000000ff7886 */ /* 0x000fe20000020100 */
[----:B------:R-:W-:-:S03]  /*1f90*/  ISETP.GE.U32.AND P0, PT, R6, 0x81, PT ;  /* 0x000000810600780c */ /* 0x000fc60003f06070 */
[----:B------:R-:W-:Y:S02]  /*1fa0*/  @UP0 UMOV UR4, UR4 ;  /* 0x0000000400040c82 */ /* 0x000fe40008000000 */
[----:B------:R2:W-:Y:S01]  /*1fb0*/  @UP1 UTCBAR [UR4], URZ ;  /* 0x000000ff040013e9 */ /* 0x0005e200080000ff */
[----:B------:R-:W-:Y:S06]  /*1fc0*/  BAR.SYNC.DEFER_BLOCKING 0x0 ;  /* 0x0000000000007b1d */ /* 0x000fec0000010000 */
[----:B------:R-:W3:Y:S02]  /*1fd0*/  SYNCS.PHASECHK.TRANS64.TRYWAIT P1, [UR8+0x18020], RZ ;  /* 0x018020ffff0075a7 */ /* 0x000ee40008021108 */
[----:B--23--:R-:W-:Y:S05]  /*1fe0*/  @!P1 BRA `(.L_x_60) ;  /* 0x0000000c00889947 */ /* 0x00cfea0003800000 */
.L_x_75:
[----:B------:R-:W-:Y:S01]  /*1ff0*/  IMAD.MOV.U32 R2, RZ, RZ, RZ ;  /* 0x000000ffff027224 */ /* 0x000fe200078e00ff */
[----:B------:R-:W-:Y:S06]  /*2000*/  @!P0 BRA `(.L_x_57) ;  /* 0x0000000400d08947 */ /* 0x000fec0003800000 */
[----:B------:R-:W2:Y:S01]  /*2010*/  LDCU UR44, c[0x0][0x3a0] ;  /* 0x00007400ff2c77ac */ /* 0x000ea20008000800 */
[----:B------:R-:W-:Y:S01]  /*2020*/  UMOV UR45, 0x80 ;  /* 0x00000080002d7882 */ /* 0x000fe20000000000 */
[----:B------:R-:W-:-:S05]  /*2030*/  UMOV UR10, 0x1 ;  /* 0x00000001000a7882 */ /* 0x000fca0000000000 */
.L_x_64:
[----:B------:R-:W-:Y:S01]  /*2040*/  BAR.SYNC.DEFER_BLOCKING 0x0 ;  /* 0x0000000000007b1d */ /* 0x000fe20000010000 */
[----:B------:R-:W-:Y:S01]  /*2050*/  ULEA UR46, UR10, UR8, 0x3 ;  /* 0x000000080a2e7291 */ /* 0x000fe2000f8e18ff */
[----:B------:R-:W-:Y:S01]  /*2060*/  @!P3 IMAD.MOV.U32 R3, RZ, RZ, 0x8000 ;  /* 0x00008000ff03b424 */ /* 0x000fe200078e00ff */
[----:B------:R-:W-:Y:S01]  /*2070*/  ELECT P1, URZ, PT ;  /* 0x0000000000ff782f */ /* 0x000fe20003820000 */
[----:B------:R-:W-:-:S03]  /*2080*/  ULEA UR4, UR10, UR8, 0xe ;  /* 0x000000080a047291 */ /* 0x000fc6000f8e70ff */
[----:B------:R-:W-:Y:S01]  /*2090*/  ISETP.LT.U32.AND P1, PT, R20, 0x40, P1 ;  /* 0x000000401400780c */ /* 0x000fe20000f21070 */
[----:B------:R-:W-:Y:S01]  /*20a0*/  ULOP3.LUT UR22, UR9, 0x1, URZ, 0xc0, !UPT ;  /* 0x0000000109167892 */ /* 0x000fe2000f8ec0ff */
[----:B------:R-:W-:-:S03]  /*20b0*/  ELECT P0, URZ, PT ;  /* 0x0000000000ff782f */ /* 0x000fc60003800000 */
[----:B------:R-:W-:Y:S02]  /*20c0*/  ULEA UR20, UR22, UR4, 0xd ;  /* 0x0000000416147291 */ /* 0x000fe4000f8e68ff */
[----:B------:R-:W-:Y:S01]  /*20d0*/  ULEA UR22, UR22, UR45, 0x6 ;  /* 0x0000002d16167291 */ /* 0x000fe2000f8e30ff */
[----:B------:R-:W-:-:S05]  /*20e0*/  ISETP.LT.U32.AND P0, PT, R20, 0x40, P0 ;  /* 0x000000401400780c */ /* 0x000fca0000701070 */
[----:B------:R-:W-:Y:S01]  /*20f0*/  VOTEU.ANY UP0, P1 ;  /* 0x0000000000ff7886 */ /* 0x000fe20000800100 */
[----:B------:R-:W-:Y:S01]  /*2100*/  UMOV UR26, UR22 ;  /* 0x00000016001a7c82 */ /* 0x000fe20008000000 */
[----:B------:R3:W-:Y:S01]  /*2110*/  @!P3 SYNCS.ARRIVE.TRANS64 RZ, [UR46+0x18000], R3 ;  /* 0x01800003ffffb9a7 */ /* 0x0007e2000800002e */
[----:B------:R4:W-:Y:S06]  /*2120*/  MEMBAR.ALL.CTA ;  /* 0x0000000000007992 */ /* 0x0009ec0000008000 */
[----:B----4-:R-:W4:Y:S01]  /*2130*/  FENCE.VIEW.ASYNC.S ;  /* 0x00000000000073c6 */ /* 0x010f220000000000 */
[----:B------:R-:W-:Y:S01]  /*2140*/  @UP0 UIADD3 UR21, UPT, UPT, UR46, 0x18000, URZ ;  /* 0x000180002e150890 */ /* 0x000fe2000fffe0ff */
[----:B----4-:R-:W-:Y:S01]  /*2150*/  VOTEU.ANY UP0, P1 ;  /* 0x0000000000ff7886 */ /* 0x010fe20000800100 */
[----:B------:R-:W-:Y:S01]  /*2160*/  VOTEU.ANY UP1, P0 ;  /* 0x0000000000ff7886 */ /* 0x000fe20000020100 */
[----:B---3--:R-:W-:-:S04]  /*2170*/  IMAD.U32 R3, R2, -0x80000000, RZ ;  /* 0x8000000002037824 */ /* 0x008fc800078e00ff */
        /* <DEDUP_REMOVED lines=9> */
[----:B------:R-:W4:Y:S02]  /*2210*/  SYNCS.PHASECHK.TRANS64.TRYWAIT P0, [UR46+0x18000], R3 ;  /* 0x01800003ff0075a7 */ /* 0x000f24000800112e */
[----:B---34-:R-:W-:Y:S05]  /*2220*/  @!P0 BRA `(.L_x_61) ;  /* 0x0000000c00048947 */ /* 0x018fea0003800000 */
.L_x_76:
        /* <DEDUP_REMOVED lines=11> */
[----:B------:R-:W-:Y:S02]  /*22e0*/  UIADD3 UR60, UP3, UPT, UR18, 0x2, URZ ;  /* 0x00000002123c7890 */ /* 0x000fe4000ff7e0ff */
[----:B------:R-:W-:Y:S02]  /*22f0*/  UIADD3 UR62, UP4, UPT, UR18, 0x4, URZ ;  /* 0x00000004123e7890 */ /* 0x000fe4000ff9e0ff */
[----:B------:R-:W-:Y:S02]  /*2300*/  UIADD3.X UR5, UPT, UPT, UR5, 0x40004040, URZ, UP0, !UPT ;  /* 0x4000404005057890 */ /* 0x000fe400087fe4ff */
[----:B------:R-:W-:Y:S02]  /*2310*/  UIADD3 UR64, UP5, UPT, UR18, 0x1fe, URZ ;  /* 0x000001fe12407890 */ /* 0x000fe4000ffbe0ff */
[----:B------:R-:W-:-:S02]  /*2320*/  UIADD3 UR66, UP0, UPT, UR18, 0x200, URZ ;  /* 0x0000020012427890 */ /* 0x000fc4000ff1e0ff */
[----:B------:R-:W-:Y:S02]  /*2330*/  UIADD3 UR68, UP1, UPT, UR18, 0x202, URZ ;  /* 0x0000020212447890 */ /* 0x000fe4000ff3e0ff */
[----:B------:R-:W-:Y:S02]  /*2340*/  UIADD3.X UR61, UPT, UPT, UR19, URZ, URZ, UP3, !UPT ;  /* 0x000000ff133d7290 */ /* 0x000fe40009ffe4ff */
[----:B------:R-:W-:Y:S02]  /*2350*/  UIADD3 UR38, UP2, UPT, UR18, 0x204, URZ ;  /* 0x0000020412267890 */ /* 0x000fe4000ff5e0ff */
[----:B------:R-:W-:Y:S02]  /*2360*/  UIADD3 UR28, UP3, UPT, UR4, 0x2, URZ ;  /* 0x00000002041c7890 */ /* 0x000fe4000ff7e0ff */
[----:B------:R-:W-:Y:S02]  /*2370*/  UIADD3.X UR63, UPT, UPT, UR19, URZ, URZ, UP4, !UPT ;  /* 0x000000ff133f7290 */ /* 0x000fe4000a7fe4ff */
[----:B------:R-:W-:-:S02]  /*2380*/  UIADD3 UR30, UP4, UPT, UR4, 0x4, URZ ;  /* 0x00000004041e7890 */ /* 0x000fc4000ff9e0ff */
[----:B------:R-:W-:Y:S02]  /*2390*/  UIADD3.X UR65, UPT, UPT, UR19, URZ, URZ, UP5, !UPT ;  /* 0x000000ff13417290 */ /* 0x000fe4000affe4ff */
[----:B------:R-:W-:Y:S02]  /*23a0*/  UIADD3 UR32, UP5, UPT, UR4, 0x1fe, URZ ;  /* 0x000001fe04207890 */ /* 0x000fe4000ffbe0ff */
[----:B------:R-:W-:Y:S02]  /*23b0*/  UIADD3.X UR67, UPT, UPT, UR19, URZ, URZ, UP0, !UPT ;  /* 0x000000ff13437290 */ /* 0x000fe400087fe4ff */
[----:B------:R-:W-:Y:S02]  /*23c0*/  UIADD3 UR34, UP0, UPT, UR4, 0x200, URZ ;  /* 0x0000020004227890 */ /* 0x000fe4000ff1e0ff */
[----:B------:R-:W-:Y:S02]  /*23d0*/  UIADD3.X UR69, UPT, UPT, UR19, URZ, URZ, UP1, !UPT ;  /* 0x000000ff13457290 */ /* 0x000fe40008ffe4ff */
[----:B------:R-:W-:-:S02]  /*23e0*/  UIADD3 UR36, UP1, UPT, UR4, 0x202, URZ ;  /* 0x0000020204247890 */ /* 0x000fc4000ff3e0ff */
[----:B------:R-:W-:Y:S02]  /*23f0*/  UIADD3.X UR39, UPT, UPT, UR19, URZ, URZ, UP2, !UPT ;  /* 0x000000ff13277290 */ /* 0x000fe400097fe4ff */
[----:B------:R-:W-:Y:S02]  /*2400*/  UIADD3.X UR29, UPT, UPT, UR5, URZ, URZ, UP3, !UPT ;  /* 0x000000ff051d7290 */ /* 0x000fe40009ffe4ff */
[----:B------:R-:W-:Y:S02]  /*2410*/  UIADD3 UR40, UP2, UPT, UR4, 0x204, URZ ;  /* 0x0000020404287890 */ /* 0x000fe4000ff5e0ff */
[----:B------:R-:W-:Y:S02]  /*2420*/  UIADD3.X UR31, UPT, UPT, UR5, URZ, URZ, UP4, !UPT ;  /* 0x000000ff051f7290 */ /* 0x000fe4000a7fe4ff */
[----:B------:R-:W-:Y:S02]  /*2430*/  UIADD3.X UR33, UPT, UPT, UR5, URZ, URZ, UP5, !UPT ;  /* 0x000000ff05217290 */ /* 0x000fe4000affe4ff */
[----:B------:R-:W-:-:S02]  /*2440*/  UIADD3.X UR35, UPT, UPT, UR5, URZ, URZ, UP0, !UPT ;  /* 0x000000ff05237290 */ /* 0x000fc400087fe4ff */
[----:B------:R-:W-:Y:S01]  /*2450*/  UIADD3.X UR37, UPT, UPT, UR5, URZ, URZ, UP1, !UPT ;  /* 0x000000ff05257290 */ /* 0x000fe20008ffe4ff */
[----:B------:R-:W-:Y:S01]  /*2460*/  UMOV UR14, 0x0 ;  /* 0x00000000000e7882 */ /* 0x000fe20000000000 */
[----:B------:R-:W-:Y:S01]  /*2470*/  UMOV UR15, 0x4100490 ;  /* 0x04100490000f7882 */ /* 0x000fe20000000000 */
[----:B------:R-:W-:Y:S01]  /*2480*/  UMOV UR17, 0x40004040 ;  /* 0x4000404000117882 */ /* 0x000fe20000000000 */
[----:B------:R-:W-:Y:S01]  /*2490*/  UMOV UR25, 0x40004040 ;  /* 0x4000404000197882 */ /* 0x000fe20000000000 */
[----:B------:R-:W-:Y:S01]  /*24a0*/  UIADD3.X UR41, UPT, UPT, UR5, URZ, URZ, UP2, !UPT ;  /* 0x000000ff05297290 */ /* 0x000fe200097fe4ff */
[----:B------:R3:W-:Y:S01]  /*24b0*/  UTCHMMA gdesc[UR16], gdesc[UR24], tmem[UR11], tmem[UR14], idesc[UR15], UPT ;  /* 0x00ff0e18100075ea */ /* 0x0007e2000b80000b */
[----:B------:R-:W-:Y:S01]  /*24c0*/  UMOV UR20, 0x0 ;  /* 0x0000000000147882 */ /* 0x000fe20000000000 */
[----:B------:R-:W-:Y:S01]  /*24d0*/  UMOV UR21, 0x4100490 ;  /* 0x0410049000157882 */ /* 0x000fe20000000000 */
[----:B------:R-:W-:Y:S01]  /*24e0*/  UMOV UR48, 0x0 ;  /* 0x0000000000307882 */ /* 0x000fe20000000000 */
[----:B------:R-:W-:Y:S01]  /*24f0*/  UMOV UR49, 0x4100490 ;  /* 0x0410049000317882 */ /* 0x000fe20000000000 */
        /* <DEDUP_REMOVED lines=18> */
.L_x_62:
[----:B------:R-:W-:Y:S01]  /*2620*/  ELECT P0, URZ, PT ;  /* 0x0000000000ff782f */ /* 0x000fe20003800000 */
[----:B---3--:R-:W-:-:S03]  /*2630*/  UIADD3 UR4, UPT, UPT, UR46, 0x18020, URZ ;  /* 0x000180202e047890 */ /* 0x008fc6000fffe0ff */
[----:B------:R-:W-:Y:S01]  /*2640*/  ISETP.LT.U32.AND P0, PT, R20, 0x20, P0 ;  /* 0x000000201400780c */ /* 0x000fe20000701070 */
[----:B------:R-:W-:-:S12]  /*2650*/  UMOV UR5, URZ ;  /* 0x000000ff00057c82 */ /* 0x000fd80008000000 */
[----:B------:R-:W-:Y:S01]  /*2660*/  VOTEU.ANY UP0, P0 ;  /* 0x0000000000ff7886 */ /* 0x000fe20000000100 */
[----:B------:R-:W-:-:S04]  /*2670*/  VOTEU.ANY UP1, P0 ;  /* 0x0000000000ff7886 */ /* 0x000fc80000020100 */
[----:B------:R-:W-:Y:S02]  /*2680*/  @UP0 UMOV UR4, UR4 ;  /* 0x0000000400040c82 */ /* 0x000fe40008000000 */
[----:B------:R3:W-:Y:S01]  /*2690*/  @UP1 UTCBAR [UR4], URZ ;  /* 0x000000ff040013e9 */ /* 0x0007e200080000ff */
[----:B------:R-:W-:Y:S06]  /*26a0*/  BAR.SYNC.DEFER_BLOCKING 0x0 ;  /* 0x0000000000007b1d */ /* 0x000fec0000010000 */
[----:B------:R-:W4:Y:S02]  /*26b0*/  SYNCS.PHASECHK.TRANS64.TRYWAIT P0, [UR46+0x18020], R3 ;  /* 0x01802003ff0075a7 */ /* 0x000f24000800112e */
[----:B---34-:R-:W-:Y:S05]  /*26c0*/  @!P0 BRA `(.L_x_63) ;  /* 0x0000000400e88947 */ /* 0x018fea0003800000 */
.L_x_77:
[----:B------:R-:W-:Y:S02]  /*26d0*/  UIADD3 UR10, UPT, UPT, UR10, 0x1, URZ ;  /* 0x000000010a0a7890 */ /* 0x000fe4000fffe0ff */
[----:B------:R-:W-:Y:S02]  /*26e0*/  UIADD3 UR45, UPT, UPT, UR45, 0x80, URZ ;  /* 0x000000802d2d7890 */ /* 0x000fe4000fffe0ff */
[----:B------:R-:W-:-:S04]  /*26f0*/  UISETP.NE.U32.AND UP0, UPT, UR10, 0x3, UPT ;  /* 0x000000030a00788c */ /* 0x000fc8000bf05070 */
[----:B------:R-:W-:Y:S02]  /*2700*/  USEL UR10, UR10, URZ, UP0 ;  /* 0x000000ff0a0a7287 */ /* 0x000fe40008000000 */
[----:B------:R-:W-:Y:S02]  /*2710*/  USEL UR4, URZ, 0x1, UP0 ;  /* 0x00000001ff047887 */ /* 0x000fe40008000000 */
[----:B--2---:R-:W-:-:S04]  /*2720*/  UISETP.GE.AND UP0, UPT, UR45, UR44, UPT ;  /* 0x0000002c2d00728c */ /* 0x004fc8000bf06270 */
[----:B------:R-:W-:-:S05]  /*2730*/  LOP3.LUT R2, R2, UR4, RZ, 0x3c, !PT ;  /* 0x0000000402027c12 */ /* 0x000fca000f8e3cff */
[----:B------:R-:W-:Y:S05]  /*2740*/  BRA.U !UP0, `(.L_x_64) ;  /* 0xfffffff9083c7547 */ /* 0x000fea000b83ffff */
.L_x_57:
[----:B---34-:R-:W-:Y:S06]  /*2750*/  BAR.SYNC.DEFER_BLOCKING 0x0 ;  /* 0x0000000000007b1d */ /* 0x018fec0000010000 */
[----:B------:R-:W-:Y:S04]  /*2760*/  BSSY.RECONVERGENT B5, `(.L_x_65) ;  /* 0x0000004000057945 */ /* 0x000fe80003800200 */
[----:B------:R-:W-:Y:S05]  /*2770*/  @P3 BRA `(.L_x_66) ;  /* 0x0000000000083947 */ /* 0x000fea0003800000 */
[----:B------:R-:W2:Y:S02]  /*2780*/  SYNCS.CCTL.IV [UR8+0x18000] ;  /* 0x01800000ff0079b1 */ /* 0x000ea40008000008 */
[----:B--2---:R-:W2:Y:S02]  /*2790*/  SYNCS.CCTL.IV [UR8+0x18020] ;  /* 0x01802000ff0079b1 */ /* 0x004ea40008000008 */
.L_x_66:
[----:B------:R-:W-:Y:S05]  /*27a0*/  BSYNC.RECONVERGENT B5 ;  /* 0x0000000000057941 */ /* 0x000fea0003800200 */
.L_x_65:
[----:B--2---:R-:W-:Y:S06]  /*27b0*/  BAR.SYNC.DEFER_BLOCKING 0x0 ;  /* 0x0000000000007b1d */ /* 0x004fec0000010000 */
[----:B------:R-:W-:Y:S04]  /*27c0*/  BSSY.RECONVERGENT B5, `(.L_x_67) ;  /* 0x0000004000057945 */ /* 0x000fe80003800200 */
[----:B------:R-:W-:Y:S05]  /*27d0*/  @P3 BRA `(.L_x_68) ;  /* 0x0000000000083947 */ /* 0x000fea0003800000 */
[----:B------:R-:W2:Y:S02]  /*27e0*/  SYNCS.CCTL.IV [UR8+0x18008] ;  /* 0x01800800ff0079b1 */ /* 0x000ea40008000008 */
[----:B--2---:R-:W2:Y:S02]  /*27f0*/  SYNCS.CCTL.IV [UR8+0x18028] ;  /* 0x01802800ff0079b1 */ /* 0x004ea40008000008 */
.L_x_68:
[----:B------:R-:W-:Y:S05]  /*2800*/  BSYNC.RECONVERGENT B5 ;  /* 0x0000000000057941 */ /* 0x000fea0003800200 */
.L_x_67:
[----:B--2---:R-:W-:Y:S06]  /*2810*/  BAR.SYNC.DEFER_BLOCKING 0x0 ;  /* 0x0000000000007b1d */ /* 0x004fec0000010000 */
[----:B------:R-:W-:Y:S04]  /*2820*/  BSSY.RECONVERGENT B5, `(.L_x_69) ;  /* 0x0000004000057945 */ /* 0x000fe80003800200 */
[----:B------:R-:W-:Y:S05]  /*2830*/  @P3 BRA `(.L_x_70) ;  /* 0x0000000000083947 */ /* 0x000fea0003800000 */
[----:B------:R-:W2:Y:S02]  /*2840*/  SYNCS.CCTL.IV [UR8+0x18010] ;  /* 0x01801000ff0079b1 */ /* 0x000ea40008000008 */
[----:B--2---:R-:W2:Y:S02]  /*2850*/  SYNCS.CCTL.IV [UR8+0x18030] ;  /* 0x01803000ff0079b1 */ /* 0x004ea40008000008 */
.L_x_70:
[----:B------:R-:W-:Y:S05]  /*2860*/  BSYNC.RECONVERGENT B5 ;  /* 0x0000000000057941 */ /* 0x000fea0003800200 */
.L_x_69:
[----:B------:R-:W-:Y:S01]  /*2870*/  USHF.L.U32 UR4, UR9, 0x15, URZ ;  /* 0x0000001509047899 */ /* 0x000fe200080006ff */
[C---:B------:R-:W-:Y:S01]  /*2880*/  IMAD.SHL.U32 R2, R0.reuse, 0x40, RZ ;  /* 0x0000004000027824 */ /* 0x040fe200078e00ff */
[----:B------:R-:W-:Y:S01]  /*2890*/  USHF.L.U32 UR9, UR9, 0x3, URZ ;  /* 0x0000000309097899 */ /* 0x000fe200080006ff */
[C---:B------:R-:W-:Y:S01]  /*28a0*/  IMAD.SHL.U32 R21, R0.reuse, 0x2, RZ ;  /* 0x0000000200157824 */ /* 0x040fe200078e00ff */
[----:B------:R-:W-:Y:S01]  /*28b0*/  ULOP3.LUT UR4, UR4, 0x600000, URZ, 0xc0, !UPT ;  /* 0x0060000004047892 */ /* 0x000fe2000f8ec0ff */
[C---:B------:R-:W-:Y:S01]  /*28c0*/  IMAD.SHL.U32 R3, R0.reuse, 0x10, RZ ;  /* 0x0000001000037824 */ /* 0x040fe200078e00ff */
[----:B------:R-:W-:Y:S01]  /*28d0*/  ULOP3.LUT UR9, UR9, 0x20, URZ, 0xc0, !UPT ;  /* 0x0000002009097892 */ /* 0x000fe2000f8ec0ff */
[----:B------:R-:W-:Y:S01]  /*28e0*/  SHF.R.U32.HI R22, RZ, 0x1, R0 ;  /* 0x00000001ff167819 */ /* 0x000fe20000011600 */
[----:B------:R-:W-:Y:S01]  /*28f0*/  IMAD.SHL.U32 R0, R0, 0x80, RZ ;  /* 0x0000008000007824 */ /* 0x000fe200078e00ff */
[----:B------:R-:W-:Y:S01]  /*2900*/  LOP3.LUT R2, R2, 0x1800, RZ, 0xc0, !PT ;  /* 0x0000180002027812 */ /* 0x000fe200078ec0ff */
[----:B------:R-:W-:Y:S01]  /*2910*/  UIADD3 UR4, UPT, UPT, UR9, UR4, UR11 ;  /* 0x0000000409047290 */ /* 0x000fe2000fffe00b */
[----:B------:R-:W-:-:S02]  /*2920*/  LOP3.LUT R21, R21, 0x20, RZ, 0xc0, !PT ;  /* 0x0000002015157812 */ /* 0x000fc400078ec0ff */
[----:B------:R-:W-:Y:S02]  /*2930*/  ELECT P0, URZ, PT ;  /* 0x0000000000ff782f */ /* 0x000fe40003800000 */
[----:B------:R-:W-:Y:S01]  /*2940*/  LOP3.LUT R2, R2, 0x70, R3, 0xf8, !PT ;  /* 0x0000007002027812 */ /* 0x000fe200078ef803 */
[----:B------:R-:W-:Y:S01]  /*2950*/  UMOV UR9, UR27 ;  /* 0x0000001b00097c82 */ /* 0x000fe20008000000 */
[----:B------:R-:W-:Y:S01]  /*2960*/  LOP3.LUT R21, R21, 0x40, R22, 0xf8, !PT ;  /* 0x0000004015157812 */ /* 0x000fe200078ef816 */
[----:B------:R-:W-:Y:S01]  /*2970*/  UMOV UR10, UR23 ;  /* 0x00000017000a7c82 */ /* 0x000fe20008000000 */
[----:B------:R-:W-:Y:S01]  /*2980*/  ISETP.LT.U32.AND P0, PT, R20, 0x20, P0 ;  /* 0x000000201400780c */ /* 0x000fe20000701070 */
[----:B-----5:R-:W-:Y:S01]  /*2990*/  LDTM.16dp32bit_t0_t15.x16 R4, tmem[UR4] ;  /* 0x00000004000479ee */ /* 0x020fe20008a00000 */
[----:B------:R-:W3:Y:S01]  /*29a0*/  LDTM.16dp32bit_t16_t31.x16 R4, tmem[UR4+0x10] ;  /* 0x00001004000479ee */ /* 0x000ee20008a20000 */
[----:B------:R-:W-:Y:S01]  /*29b0*/  LOP3.LUT R21, R2, R21, RZ, 0x3c, !PT ;  /* 0x0000001502157212 */ /* 0x000fe200078e3cff */
[----:B------:R-:W-:-:S03]  /*29c0*/  NOP ;  /* 0x0000000000007918 */ /* 0x000fc60000000000 */
[----:B------:R-:W-:-:S04]  /*29d0*/  LOP3.LUT R0, R21, 0x780, R0, 0xf8, !PT ;  /* 0x0000078015007812 */ /* 0x000fc800078ef800 */
[----:B------:R-:W-:Y:S02]  /*29e0*/  LOP3.LUT R2, R0, 0x10, RZ, 0x3c, !PT ;  /* 0x0000001000027812 */ /* 0x000fe400078e3cff */
[----:B---3--:R-:W-:Y:S01]  /*29f0*/  VOTEU.ANY UP1, P0 ;  /* 0x0000000000ff7886 */ /* 0x008fe20000020100 */
[----:B------:R-:W-:Y:S01]  /*2a00*/  VOTEU.ANY UP0, P0 ;  /* 0x0000000000ff7886 */ /* 0x000fe20000000100 */
[----:B------:R-:W-:Y:S02]  /*2a10*/  F2FP.BF16.F32.PACK_AB R4, R5, R4 ;  /* 0x000000040504723e */ /* 0x000fe400000010ff */
[----:B------:R-:W-:Y:S02]  /*2a20*/  F2FP.BF16.F32.PACK_AB R5, R7, R6 ;  /* 0x000000060705723e */ /* 0x000fe400000010ff */
[----:B------:R-:W-:Y:S02]  /*2a30*/  F2FP.BF16.F32.PACK_AB R12, R13, R12 ;  /* 0x0000000c0d0c723e */ /* 0x000fe400000010ff */
[----:B------:R-:W-:-:S02]  /*2a40*/  F2FP.BF16.F32.PACK_AB R6, R9, R8 ;  /* 0x000000080906723e */ /* 0x000fc400000010ff */
[----:B------:R-:W-:Y:S02]  /*2a50*/  F2FP.BF16.F32.PACK_AB R7, R11, R10 ;  /* 0x0000000a0b07723e */ /* 0x000fe400000010ff */
[----:B------:R-:W-:Y:S02]  /*2a60*/  F2FP.BF16.F32.PACK_AB R13, R15, R14 ;  /* 0x0000000e0f0d723e */ /* 0x000fe400000010ff */
[----:B------:R-:W-:Y:S01]  /*2a70*/  F2FP.BF16.F32.PACK_AB R14, R17, R16 ;  /* 0x00000010110e723e */ /* 0x000fe200000010ff */
[----:B--2---:R2:W-:Y:S01]  /*2a80*/  STS.128 [R0+UR8], R4 ;  /* 0x0000000400007988 */ /* 0x0045e20008000c08 */
[----:B------:R-:W-:-:S05]  /*2a90*/  F2FP.BF16.F32.PACK_AB R15, R19, R18 ;  /* 0x00000012130f723e */ /* 0x000fca00000010ff */
[----:B------:R2:W-:Y:S01]  /*2aa0*/  STS.128 [R2+UR8], R12 ;  /* 0x0000000c02007988 */ /* 0x0005e20008000c08 */
[----:B------:R3:W-:Y:S06]  /*2ab0*/  MEMBAR.ALL.CTA ;  /* 0x0000000000007992 */ /* 0x0007ec0000008000 */
[----:B---3--:R-:W3:Y:S02]  /*2ac0*/  FENCE.VIEW.ASYNC.S ;  /* 0x00000000000073c6 */ /* 0x008ee40000000000 */
[----:B---3--:R-:W-:Y:S06]  /*2ad0*/  BAR.SYNC.DEFER_BLOCKING 0x0 ;  /* 0x0000000000007b1d */ /* 0x008fec0000010000 */
[----:B------:R2:W-:Y:S01]  /*2ae0*/  @UP1 UTMASTG.2D [UR8], [UR12] ;  /* 0x000000080c0013b5 */ /* 0x0005e20008008000 */
[----:B------:R0:W-:Y:S01]  /*2af0*/  UTMACMDFLUSH ;  /* 0x00000000000079b7 */ /* 0x0001e20000000000 */
[----:B------:R-:W-:-:S04]  /*2b00*/  DEPBAR.LE SB0, 0x0 ;  /* 0x000080000000791a */ /* 0x000fc80000000000 */
[----:B------:R-:W-:Y:S08]  /*2b10*/  BAR.SYNC.DEFER_BLOCKING 0x0 ;  /* 0x0000000000007b1d */ /* 0x000ff00000010000 */
[----:B------:R-:W-:Y:S06]  /*2b20*/  BAR.SYNC.DEFER_BLOCKING 0x0 ;  /* 0x0000000000007b1d */ /* 0x000fec0000010000 */
[----:B--2---:R-:W-:Y:S05]  /*2b30*/  @P2 BRA `(.L_x_71) ;  /* 0x0000000000a02947 */ /* 0x004fea0003800000 */
[----:B------:R-:W2:Y:S01]  /*2b40*/  S2UR UR5, SR_CgaCtaId ;  /* 0x00000000000579c3 */ /* 0x000ea20000008800 */
[----:B------:R-:W-:Y:S01]  /*2b50*/  NOP ;  /* 0x0000000000007918 */ /* 0x000fe20000000000 */
[----:B------:R-:W-:Y:S01]  /*2b60*/  UMOV UR4, 0x50 ;  /* 0x0000005000047882 */ /* 0x000fe20000000000 */
[----:B------:R-:W-:Y:S02]  /*2b70*/  IMAD.U32 R0, RZ, RZ, UR11 ;  /* 0x0000000bff007e24 */ /* 0x000fe4000f8e00ff */
[----:B------:R-:W-:Y:S02]  /*2b80*/  IMAD.MOV.U32 R3, RZ, RZ, 0x3 ;  /* 0x00000003ff037424 */ /* 0x000fe400078e00ff */
[----:B------:R-:W-:Y:S01]  /*2b90*/  IMAD.MOV.U32 R7, RZ, RZ, 0x1 ;  /* 0x00000001ff077424 */ /* 0x000fe200078e00ff */
[----:B------:R-:W-:-:S04]  /*2ba0*/  LOP3.LUT R0, R0, 0xffff, RZ, 0xc0, !PT ;  /* 0x0000ffff00007812 */ /* 0x000fc800078ec0ff */
[----:B------:R-:W-:-:S05]  /*2bb0*/  SHF.R.U32.HI R0, RZ, 0x5, R0 ;  /* 0x00000005ff007819 */ /* 0x000fca0000011600 */
[----:B------:R-:W-:Y:S01]  /*2bc0*/  VIADD R2, R0, 0x10 ;  /* 0x0000001000027836 */ /* 0x000fe20000000000 */
[----:B------:R-:W-:Y:S01]  /*2bd0*/  SHF.L.U32 R0, R3, R0, RZ ;  /* 0x0000000003007219 */ /* 0x000fe200000006ff */
[----:B--2---:R-:W-:-:S03]  /*2be0*/  ULEA UR6, UR5, UR4, 0x18 ;  /* 0x0000000405067291 */ /* 0x004fc6000f8ec0ff */
[----:B------:R-:W-:-:S04]  /*2bf0*/  SHF.L.U32 R3, R7, R2, RZ ;  /* 0x0000000207037219 */ /* 0x000fc800000006ff */
[----:B------:R-:W-:Y:S02]  /*2c00*/  LOP3.LUT R0, R3, R0, RZ, 0xfc, !PT ;  /* 0x0000000003007212 */ /* 0x000fe400078efcff */
[----:B------:R-:W2:Y:S02]  /*2c10*/  LDS R5, [UR6] ;  /* 0x00000006ff057984 */ /* 0x000ea40008000800 */
[C---:B------:R-:W-:Y:S02]  /*2c20*/  LOP3.LUT R2, R0.reuse, 0xffff, RZ, 0xc0, !PT ;  /* 0x0000ffff00027812 */ /* 0x040fe400078ec0ff */
[----:B--2---:R-:W-:-:S04]  /*2c30*/  LOP3.LUT R3, R0, 0xffff, R5, 0x80, !PT ;  /* 0x0000ffff00037812 */ /* 0x004fc800078e8005 */
[----:B------:R-:W-:-:S13]  /*2c40*/  ISETP.NE.AND P0, PT, R3, R2, PT ;  /* 0x000000020300720c */ /* 0x000fda0003f05270 */
[----:B------:R-:W-:Y:S05]  /*2c50*/  @P0 BRA `(.L_x_72) ;  /* 0x0000000000500947 */ /* 0x000fea0003800000 */
[----:B------:R-:W-:Y:S02]  /*2c60*/  SHF.R.U32.HI R5, RZ, 0x10, R5 ;  /* 0x00000010ff057819 */ /* 0x000fe40000011605 */
[----:B------:R-:W-:-:S04]  /*2c70*/  SHF.R.U32.HI R2, RZ, 0x10, R0 ;  /* 0x00000010ff027819 */ /* 0x000fc80000011600 */
[----:B------:R-:W-:-:S04]  /*2c80*/  LOP3.LUT R5, R5, R2, RZ, 0xc0, !PT ;  /* 0x0000000205057212 */ /* 0x000fc800078ec0ff */
[----:B------:R-:W-:-:S13]  /*2c90*/  ISETP.NE.AND P0, PT, R5, R2, PT ;  /* 0x000000020500720c */ /* 0x000fda0003f05270 */
[----:B------:R-:W-:Y:S05]  /*2ca0*/  @P0 BRA `(.L_x_73) ;  /* 0x0000000000300947 */ /* 0x000fea0003800000 */
[----:B------:R-:W-:Y:S01]  /*2cb0*/  R2UR UR4, R0 ;  /* 0x00000000000472ca */ /* 0x000fe200000e0000 */
[----:B------:R-:W-:Y:S01]  /*2cc0*/  VOTEU.ANY UR5, UPT, PT ;  /* 0x0000000000057886 */ /* 0x000fe200038e0100 */
[----:B------:R-:W2:Y:S01]  /*2cd0*/  S2R R0, SR_LANEID ;  /* 0x0000000000007919 */ /* 0x000ea20000000000 */
[----:B------:R-:W-:-:S10]  /*2ce0*/  UFLO.U32 UR5, UR5 ;  /* 0x00000005000572bd */ /* 0x000fd400080e0000 */
[----:B------:R-:W-:-:S06]  /*2cf0*/  ULOP3.LUT UR4, URZ, UR4, URZ, 0x33, !UPT ;  /* 0x00000004ff047292 */ /* 0x000fcc000f8e33ff */
[----:B------:R-:W-:-:S04]  /*2d00*/  IMAD.U32 R2, RZ, RZ, UR4 ;  /* 0x00000004ff027e24 */ /* 0x000fc8000f8e00ff */
[----:B------:R-:W3:Y:S02]  /*2d10*/  REDUX UR7, R2 ;  /* 0x00000000020773c4 */ /* 0x000ee40000000000 */
[----:B------:R4:W-:Y:S01]  /*2d20*/  UTCATOMSWS.AND URZ, UR4 ;  /* 0x0000000400ff79e3 */ /* 0x0009e20008000000 */
[----:B--2---:R-:W-:Y:S01]  /*2d30*/  ISETP.EQ.U32.AND P0, PT, R0, UR5, PT ;  /* 0x0000000500007c0c */ /* 0x004fe2000bf02070 */
[----:B---3--:R-:W-:-:S12]  /*2d40*/  IMAD.U32 R0, RZ, RZ, UR7 ;  /* 0x00000007ff007e24 */ /* 0x008fd8000f8e00ff */
[----:B------:R4:W-:Y:S01]  /*2d50*/  @P0 ATOMS.AND RZ, [UR6], R0 ;  /* 0x00000000ffff098c */ /* 0x0009e2000a800006 */
[----:B------:R-:W-:Y:S05]  /*2d60*/  BRA `(.L_x_71) ;  /* 0x0000000000147947 */ /* 0x000fea0003800000 */
.L_x_73:
[----:B------:R-:W-:-:S07]  /*2d70*/  MOV R2, 0x2d90 ;  /* 0x00002d9000027802 */ /* 0x000fce0000000f00 */
[----:B-1----:R-:W-:Y:S05]  /*2d80*/  CALL.REL.NOINC `($__internal_0_$__cuda_sm10x_tcgen05_guardrail_trap_col_being_dealloced_not_returned_by_alloc) ;  /* 0x0000000000447944 */ /* 0x002fea0003c00000 */
[----:B------:R-:W-:Y:S05]  /*2d90*/  BRA `(.L_x_71) ;  /* 0x0000000000087947 */ /* 0x000fea0003800000 */
.L_x_72:
[----:B------:R-:W-:-:S07]  /*2da0*/  MOV R2, 0x2dc0 ;  /* 0x00002dc000027802 */ /* 0x000fce0000000f00 */
[----:B-1----:R-:W-:Y:S05]  /*2db0*/  CALL.REL.NOINC `($__internal_2_$__cuda_sm10x_tcgen05_guardrail_trap_unallocated_columns_being_dealloced) ;  /* 0x0000000000507944 */ /* 0x002fea0003c00000 */
.L_x_71:
[----:B------:R-:W-:Y:S01]  /*2dc0*/  NOP ;  /* 0x0000000000007918 */ /* 0x000fe20000000000 */
[----:B----4-:R-:W-:Y:S05]  /*2dd0*/  EXIT ;  /* 0x000000000000794d */ /* 0x010fea0003800000 */
.L_x_58:
[----:B------:R-:W2:Y:S02]  /*2de0*/  SYNCS.PHASECHK.TRANS64.TRYWAIT P0, [UR8+0x18000], RZ ;  /* 0x018000ffff0075a7 */ /* 0x000ea40008001108 */
[----:B--2---:R-:W-:Y:S05]  /*2df0*/  @!P0 BRA `(.L_x_58) ;  /* 0xfffffffc00f88947 */ /* 0x004fea000383ffff */
[----:B------:R-:W-:Y:S05]  /*2e00*/  BRA `(.L_x_74) ;  /* 0xffffffec007c7947 */ /* 0x000fea000383ffff */
.L_x_60:
[----:B------:R-:W2:Y:S02]  /*2e10*/  SYNCS.PHASECHK.TRANS64.TRYWAIT P1, [UR8+0x18020], RZ ;  /* 0x018020ffff0075a7 */ /* 0x000ea40008021108 */
[----:B--2---:R-:W-:Y:S05]  /*2e20*/  @!P1 BRA `(.L_x_60) ;  /* 0xfffffffc00f89947 */ /* 0x004fea000383ffff */
[----:B------:R-:W-:Y:S05]  /*2e30*/  BRA `(.L_x_75) ;  /* 0xfffffff0006c7947 */ /* 0x000fea000383ffff */
.L_x_61:
[----:B------:R-:W3:Y:S02]  /*2e40*/  SYNCS.PHASECHK.TRANS64.TRYWAIT P0, [UR46+0x18000], R3 ;  /* 0x01800003ff0075a7 */ /* 0x000ee4000800112e */
[----:B---3--:R-:W-:Y:S05]  /*2e50*/  @!P0 BRA `(.L_x_61) ;  /* 0xfffffffc00f88947 */ /* 0x008fea000383ffff */
[----:B------:R-:W-:Y:S05]  /*2e60*/  BRA `(.L_x_76) ;  /* 0xfffffff000f07947 */ /* 0x000fea000383ffff */
.L_x_63:
[----:B------:R-:W3:Y:S02]  /*2e70*/  SYNCS.PHASECHK.TRANS64.TRYWAIT P0, [UR46+0x18020], R3 ;  /* 0x01802003ff0075a7 */ /* 0x000ee4000800112e */
[----:B---3--:R-:W-:Y:S05]  /*2e80*/  @!P0 BRA `(.L_x_63) ;  /* 0xfffffffc00f88947 */ /* 0x008fea000383ffff */
[----:B------:R-:W-:Y:S05]  /*2e90*/  BRA `(.L_x_77) ;  /* 0xfffffff8000c7947 */ /* 0x000fea000383ffff */
        .weak           $__internal_0_$__cuda_sm10x_tcgen05_guardrail_trap_col_being_dealloced_not_returned_by_alloc
        .type           $__internal_0_$__cuda_sm10x_tcgen05_guardrail_trap_col_being_dealloced_not_returned_by_alloc,@function
        .size           $__internal_0_$__cuda_sm10x_tcgen05_guardrail_trap_col_being_dealloced_not_returned_by_alloc,($__internal_1_$__cuda_sm10x_tcgen05_guardrail_trap_phase_invalid_during_alloc - $__internal_0_$__cuda_sm10x_tcgen05_guardrail_trap_col_being_dealloced_not_returned_by_alloc)
$__internal_0_$__cuda_sm10x_tcgen05_guardrail_trap_col_being_dealloced_not_returned_by_alloc:
[----:B------:R-:W-:Y:S05]  /*2ea0*/  BPT.TRAP 0x1 ;  /* 0x000000040000795c */ /* 0x000fea0000300000 */
[----:B------:R-:W-:-:S04]  /*2eb0*/  IMAD.MOV.U32 R3, RZ, RZ, 0x0 ;  /* 0x00000000ff037424 */ /* 0x000fc800078e00ff */
[----:B------:R-:W-:Y:S05]  /*2ec0*/  RET.REL.NODEC R2 `(gluon_tcgen05) ;  /* 0xffffffd0024c7950 */ /* 0x000fea0003c3ffff */
        .weak           $__internal_1_$__cuda_sm10x_tcgen05_guardrail_trap_phase_invalid_during_alloc
        .type           $__internal_1_$__cuda_sm10x_tcgen05_guardrail_trap_phase_invalid_during_alloc,@function
        .size           $__internal_1_$__cuda_sm10x_tcgen05_guardrail_trap_phase_invalid_during_alloc,($__internal_2_$__cuda_sm10x_tcgen05_guardrail_trap_unallocated_columns_being_dealloced - $__internal_1_$__cuda_sm10x_tcgen05_guardrail_trap_phase_invalid_during_alloc)
$__internal_1_$__cuda_sm10x_tcgen05_guardrail_trap_phase_invalid_during_alloc:
[----:B------:R-:W-:Y:S05]  /*2ed0*/  BPT.TRAP 0x1 ;  /* 0x000000040000795c */ /* 0x000fea0000300000 */
[----:B------:R-:W-:-:S04]  /*2ee0*/  IMAD.MOV.U32 R3, RZ, RZ, 0x0 ;  /* 0x00000000ff037424 */ /* 0x000fc800078e00ff */
[----:B------:R-:W-:Y:S05]  /*2ef0*/  RET.REL.NODEC R2 `(gluon_tcgen05) ;  /* 0xffffffd002407950 */ /* 0x000fea0003c3ffff */
        .weak           $__internal_2_$__cuda_sm10x_tcgen05_guardrail_trap_unallocated_columns_being_dealloced
        .type           $__internal_2_$__cuda_sm10x_tcgen05_guardrail_trap_unallocated_columns_being_dealloced,@function
        .size           $__internal_2_$__cuda_sm10x_tcgen05_guardrail_trap_unallocated_columns_being_dealloced,(.L_x_81 - $__internal_2_$__cuda_sm10x_tcgen05_guardrail_trap_unallocated_columns_being_dealloced)
$__internal_2_$__cuda_sm10x_tcgen05_guardrail_trap_unallocated_columns_being_dealloced:
[----:B------:R-:W-:Y:S05]  /*2f00*/  BPT.TRAP 0x1 ;  /* 0x000000040000795c */ /* 0x000fea0000300000 */
[----:B------:R-:W-:-:S04]  /*2f10*/  IMAD.MOV.U32 R3, RZ, RZ, 0x0 ;  /* 0x00000000ff037424 */ /* 0x000fc800078e00ff */
[----:B------:R-:W-:Y:S05]  /*2f20*/  RET.REL.NODEC R2 `(gluon_tcgen05) ;  /* 0xffffffd002347950 */ /* 0x000fea0003c3ffff */
.L_x_78:
[----:B------:R-:W-:-:S00]  /*2f30*/  BRA `(.L_x_78) ;  /* 0xfffffffc00fc7947 */ /* 0x000fc0000383ffff */
[----:B------:R-:W-:-:S00]  /*2f40*/  NOP ;  /* 0x0000000000007918 */ /* 0x000fc00000000000 */
        /* <DEDUP_REMOVED lines=11> */
.L_x_81:


//--------------------- .nv.shared.gluon_tcgen05  --------------------------
	.section	.nv.shared.gluon_tcgen05,"aw",@nobits
	.sectionflags	@""
	.align	16
	.zero		1024


//--------------------- .nv.shared.reserved.0     --------------------------
	.section	.nv.shared.reserved.0,"aw",@nobits
	.align	8
	.weak		__nv_reservedSMEM_offset_0_alias
	.size		__nv_reservedSMEM_offset_0_alias, 0, 64
	.other		__nv_reservedSMEM_offset_0_alias,@"STO_CUDA_RESERVED_SHARED STV_DEFAULT"
__nv_reservedSMEM_offset_0_alias:
	.zero		0
.nv.shared.reserved.0:
	.zero		64
	.weak		__nv_reservedSMEM_allocation_phase
	.type		__nv_reservedSMEM_allocation_phase,@object
	.size		__nv_reservedSMEM_allocation_phase,(.L_0 - __nv_reservedSMEM_allocation_phase)
__nv_reservedSMEM_allocation_phase:
	.zero		1
.L_0:
	.zero		7
	.weak		__nv_reservedSMEM_devtool_atexit_pc
	.type		__nv_reservedSMEM_devtool_atexit_pc,@object
	.size		__nv_reservedSMEM_devtool_atexit_pc,(__nv_reservedSMEM_allocation_mask - __nv_reservedSMEM_devtool_atexit_pc)
__nv_reservedSMEM_devtool_atexit_pc:
	.zero		8
	.weak		__nv_reservedSMEM_allocation_mask
	.type		__nv_reservedSMEM_allocation_mask,@object
	.size		__nv_reservedSMEM_allocation_mask,(.L_2 - __nv_reservedSMEM_allocation_mask)
__nv_reservedSMEM_allocation_mask:
	.zero		4
.L_2:


//--------------------- .nv.constant0.gluon_tcgen05 --------------------------
	.section	.nv.constant0.gluon_tcgen05,"a",@progbits
	.sectionflags	@""
	.align	4
.nv.constant0.gluon_tcgen05:
	.zero		976


//--------------------- SYMBOLS --------------------------

	.type		.nv.reservedSmem.offset0,@object
	.size		.nv.reservedSmem.offset0,0x4
	.type		.nv.reservedSmem.cap,@object
	.size		.nv.reservedSmem.cap,0x4
